	.target	sm_100a

	.elftype	@"ET_EXEC"


//--------------------- .note.nv.tkinfo           --------------------------
	.section	.note.nv.tkinfo,"",@"SHT_NOTE"
	.sectionflags	@"SHF_NOTE_NV_TKINFO"
	.tkinfo
        /*0018*/ 	.word	0x00000002
        /*0030*/ 	.string	""
        /*0030*/ 	.string	"ptxas"
        /*0030*/ 	.string	"Cuda compilation tools, release 13.0, V13.0.88"
        /*0030*/ 	.string	"Build cuda_13.0.r13.0/compiler.36424714_0"
        /*0030*/ 	.string	"-arch sm_100a -m 64 "



//--------------------- .note.nv.cuinfo           --------------------------
	.section	.note.nv.cuinfo,"",@"SHT_NOTE"
	.sectionflags	@"SHF_NOTE_NV_CUINFO"
        /*0018*/ 	.short	0x0002
        /*001a*/ 	.short	0x0064
        /*001c*/ 	.short	0x0082
	.zero		2


//--------------------- .nv.info                  --------------------------
	.section	.nv.info,"",@"SHT_CUDA_INFO"
	.align	4


	//----- nvinfo : EIATTR_REGCOUNT
	.align		4
        /*0000*/ 	.byte	0x04, 0x2f
        /*0002*/ 	.short	(.L_16 - .L_15)
	.align		4
.L_15:
        /*0004*/ 	.word	index@(_ZN7cutlass13device_kernelINS_4gemm6kernel13GemmUniversalIN4cute5tupleIJiiiiEEENS1_10collective13CollectiveMmaINS1_35MainloopSm100TmaUmmaWarpSpecializedILi19ELi2ELi4ENS5_IJNS4_1CILi1EEESB_SB_EEEEENS5_IJNSA_ILi64EEENSA_ILi112EEESE_EEEaNS5_IJlSB_lEEEaSH_NS4_8TiledMMAINS4_8MMA_AtomIJNS4_15SM100_MMA_S8_SSIaaiLi64ELi112ELNS4_4UMMA5MajorE0ELSM_0ELNSL_8SaturateE0EEEEEENS4_6LayoutISC_NS5_IJNSA_ILi0EEESR_SR_EEEEENS5_IJNS4_10UnderscoreESU_SU_EEEEENS4_13SM90_TMA_LOADENS4_14ComposedLayoutINS4_7SwizzleILi2ELi4ELi3EEENS4_18smem_ptr_flag_bitsILi8EEENSQ_INS5_IJNSA_ILi8EEESE_EEENS5_IJSE_SB_EEEEEEEvNS4_8identityESX_S17_vS18_EENS_8epilogue10collective18CollectiveEpilogueINS1A_23Sm100TmaWarpSpecializedILi1ELi1ELi56ELb0ELb0EEEJSG_NS5_IJNSQ_ISE_SB_EENSQ_ISF_SB_EEEEEaSH_aSH_NS1A_6fusion15FusionCallbacksIS1E_NS1I_17LinearCombinationIaiaiLNS_15FloatRoundStyleE2EEESG_S1H_JEEENS4_5SM1004TMEM4LOAD25SM100_TMEM_LOAD_16dp32b8xESX_NSY_INSZ_ILi0ELi4ELi3EEES12_NSQ_INS5_IJS13_NSA_ILi16EEEEEENS5_IJS1T_SB_EEEEEEENS4_39AutoVectorizingCopyWithAssumedAlignmentILi128EEENS4_14SM90_TMA_STOREES1X_S1Z_S1Z_EEEvvEEEEvNT_6ParamsE)
        /*0008*/ 	.word	0x000000a0


	//----- nvinfo : EIATTR_FRAME_SIZE
	.align		4
.L_16:
        /*000c*/ 	.byte	0x04, 0x11
        /*000e*/ 	.short	(.L_18 - .L_17)
	.align		4
.L_17:
        /*0010*/ 	.word	index@($__internal_2_$__cuda_sm10x_tcgen05_guardrail_trap_unallocated_columns_being_dealloced)
        /*0014*/ 	.word	0x00000000


	//----- nvinfo : EIATTR_FRAME_SIZE
	.align		4
.L_18:
        /*0018*/ 	.byte	0x04, 0x11
        /*001a*/ 	.short	(.L_20 - .L_19)
	.align		4
.L_19:
        /*001c*/ 	.word	index@($__internal_1_$__cuda_sm10x_tcgen05_guardrail_trap_phase_invalid_during_alloc)
        /*0020*/ 	.word	0x00000000


	//----- nvinfo : EIATTR_FRAME_SIZE
	.align		4
.L_20:
        /*0024*/ 	.byte	0x04, 0x11
        /*0026*/ 	.short	(.L_22 - .L_21)
	.align		4
.L_21:
        /*0028*/ 	.word	index@($__internal_0_$__cuda_sm10x_tcgen05_guardrail_trap_col_being_dealloced_not_returned_by_alloc)
        /*002c*/ 	.word	0x00000000


	//----- nvinfo : EIATTR_FRAME_SIZE
	.align		4
.L_22:
        /*0030*/ 	.byte	0x04, 0x11
        /*0032*/ 	.short	(.L_24 - .L_23)
	.align		4
.L_23:
        /*0034*/ 	.word	index@(_ZN7cutlass13device_kernelINS_4gemm6kernel13GemmUniversalIN4cute5tupleIJiiiiEEENS1_10collective13CollectiveMmaINS1_35MainloopSm100TmaUmmaWarpSpecializedILi19ELi2ELi4ENS5_IJNS4_1CILi1EEESB_SB_EEEEENS5_IJNSA_ILi64EEENSA_ILi112EEESE_EEEaNS5_IJlSB_lEEEaSH_NS4_8TiledMMAINS4_8MMA_AtomIJNS4_15SM100_MMA_S8_SSIaaiLi64ELi112ELNS4_4UMMA5MajorE0ELSM_0ELNSL_8SaturateE0EEEEEENS4_6LayoutISC_NS5_IJNSA_ILi0EEESR_SR_EEEEENS5_IJNS4_10UnderscoreESU_SU_EEEEENS4_13SM90_TMA_LOADENS4_14ComposedLayoutINS4_7SwizzleILi2ELi4ELi3EEENS4_18smem_ptr_flag_bitsILi8EEENSQ_INS5_IJNSA_ILi8EEESE_EEENS5_IJSE_SB_EEEEEEEvNS4_8identityESX_S17_vS18_EENS_8epilogue10collective18CollectiveEpilogueINS1A_23Sm100TmaWarpSpecializedILi1ELi1ELi56ELb0ELb0EEEJSG_NS5_IJNSQ_ISE_SB_EENSQ_ISF_SB_EEEEEaSH_aSH_NS1A_6fusion15FusionCallbacksIS1E_NS1I_17LinearCombinationIaiaiLNS_15FloatRoundStyleE2EEESG_S1H_JEEENS4_5SM1004TMEM4LOAD25SM100_TMEM_LOAD_16dp32b8xESX_NSY_INSZ_ILi0ELi4ELi3EEES12_NSQ_INS5_IJS13_NSA_ILi16EEEEEENS5_IJS1T_SB_EEEEEEENS4_39AutoVectorizingCopyWithAssumedAlignmentILi128EEENS4_14SM90_TMA_STOREES1X_S1Z_S1Z_EEEvvEEEEvNT_6ParamsE)
        /*0038*/ 	.word	0x00000000


	//----- nvinfo : EIATTR_MIN_STACK_SIZE
	.align		4
.L_24:
        /*003c*/ 	.byte	0x04, 0x12
        /*003e*/ 	.short	(.L_26 - .L_25)
	.align		4
.L_25:
        /*0040*/ 	.word	index@(_ZN7cutlass13device_kernelINS_4gemm6kernel13GemmUniversalIN4cute5tupleIJiiiiEEENS1_10collective13CollectiveMmaINS1_35MainloopSm100TmaUmmaWarpSpecializedILi19ELi2ELi4ENS5_IJNS4_1CILi1EEESB_SB_EEEEENS5_IJNSA_ILi64EEENSA_ILi112EEESE_EEEaNS5_IJlSB_lEEEaSH_NS4_8TiledMMAINS4_8MMA_AtomIJNS4_15SM100_MMA_S8_SSIaaiLi64ELi112ELNS4_4UMMA5MajorE0ELSM_0ELNSL_8SaturateE0EEEEEENS4_6LayoutISC_NS5_IJNSA_ILi0EEESR_SR_EEEEENS5_IJNS4_10UnderscoreESU_SU_EEEEENS4_13SM90_TMA_LOADENS4_14ComposedLayoutINS4_7SwizzleILi2ELi4ELi3EEENS4_18smem_ptr_flag_bitsILi8EEENSQ_INS5_IJNSA_ILi8EEESE_EEENS5_IJSE_SB_EEEEEEEvNS4_8identityESX_S17_vS18_EENS_8epilogue10collective18CollectiveEpilogueINS1A_23Sm100TmaWarpSpecializedILi1ELi1ELi56ELb0ELb0EEEJSG_NS5_IJNSQ_ISE_SB_EENSQ_ISF_SB_EEEEEaSH_aSH_NS1A_6fusion15FusionCallbacksIS1E_NS1I_17LinearCombinationIaiaiLNS_15FloatRoundStyleE2EEESG_S1H_JEEENS4_5SM1004TMEM4LOAD25SM100_TMEM_LOAD_16dp32b8xESX_NSY_INSZ_ILi0ELi4ELi3EEES12_NSQ_INS5_IJS13_NSA_ILi16EEEEEENS5_IJS1T_SB_EEEEEEENS4_39AutoVectorizingCopyWithAssumedAlignmentILi128EEENS4_14SM90_TMA_STOREES1X_S1Z_S1Z_EEEvvEEEEvNT_6ParamsE)
        /*0044*/ 	.word	0x00000000
.L_26:


//--------------------- .nv.compat                --------------------------
	.section	.nv.compat,"",@"SHT_CUDA_COMPAT_INFO"
	.align	4
        /*0000*/ 	.byte	0x02, 0x09, 0x01, 0x00, 0x02, 0x02, 0x03, 0x00, 0x02, 0x05, 0x06, 0x00, 0x03, 0x07, 0x01, 0x01
        /*0010*/ 	.byte	0x02, 0x03, 0x01, 0x00, 0x02, 0x06, 0x01, 0x00, 0x04, 0x0b, 0x08, 0x00, 0x01, 0x00, 0x00, 0x00
        /*0020*/ 	.byte	0x00, 0x00, 0x00, 0x00


//--------------------- .nv.info._ZN7cutlass13device_kernelINS_4gemm6kernel13GemmUniversalIN4cute5tupleIJiiiiEEENS1_10collective13CollectiveMmaINS1_35MainloopSm100TmaUmmaWarpSpecializedILi19ELi2ELi4ENS5_IJNS4_1CILi1EEESB_SB_EEEEENS5_IJNSA_ILi64EEENSA_ILi112EEESE_EEEaNS5_IJlSB_lEEEaSH_NS4_8TiledMMAINS4_8MMA_AtomIJNS4_15SM100_MMA_S8_SSIaaiLi64ELi112ELNS4_4UMMA5MajorE0ELSM_0ELNSL_8SaturateE0EEEEEENS4_6LayoutISC_NS5_IJNSA_ILi0EEESR_SR_EEEEENS5_IJNS4_10UnderscoreESU_SU_EEEEENS4_13SM90_TMA_LOADENS4_14ComposedLayoutINS4_7SwizzleILi2ELi4ELi3EEENS4_18smem_ptr_flag_bitsILi8EEENSQ_INS5_IJNSA_ILi8EEESE_EEENS5_IJSE_SB_EEEEEEEvNS4_8identityESX_S17_vS18_EENS_8epilogue10collective18CollectiveEpilogueINS1A_23Sm100TmaWarpSpecializedILi1ELi1ELi56ELb0ELb0EEEJSG_NS5_IJNSQ_ISE_SB_EENSQ_ISF_SB_EEEEEaSH_aSH_NS1A_6fusion15FusionCallbacksIS1E_NS1I_17LinearCombinationIaiaiLNS_15FloatRoundStyleE2EEESG_S1H_JEEENS4_5SM1004TMEM4LOAD25SM100_TMEM_LOAD_16dp32b8xESX_NSY_INSZ_ILi0ELi4ELi3EEES12_NSQ_INS5_IJS13_NSA_ILi16EEEEEENS5_IJS1T_SB_EEEEEEENS4_39AutoVectorizingCopyWithAssumedAlignmentILi128EEENS4_14SM90_TMA_STOREES1X_S1Z_S1Z_EEEvvEEEEvNT_6ParamsE --------------------------
	.section	.nv.info._ZN7cutlass13device_kernelINS_4gemm6kernel13GemmUniversalIN4cute5tupleIJiiiiEEENS1_10collective13CollectiveMmaINS1_35MainloopSm100TmaUmmaWarpSpecializedILi19ELi2ELi4ENS5_IJNS4_1CILi1EEESB_SB_EEEEENS5_IJNSA_ILi64EEENSA_ILi112EEESE_EEEaNS5_IJlSB_lEEEaSH_NS4_8TiledMMAINS4_8MMA_AtomIJNS4_15SM100_MMA_S8_SSIaaiLi64ELi112ELNS4_4UMMA5MajorE0ELSM_0ELNSL_8SaturateE0EEEEEENS4_6LayoutISC_NS5_IJNSA_ILi0EEESR_SR_EEEEENS5_IJNS4_10UnderscoreESU_SU_EEEEENS4_13SM90_TMA_LOADENS4_14ComposedLayoutINS4_7SwizzleILi2ELi4ELi3EEENS4_18smem_ptr_flag_bitsILi8EEENSQ_INS5_IJNSA_ILi8EEESE_EEENS5_IJSE_SB_EEEEEEEvNS4_8identityESX_S17_vS18_EENS_8epilogue10collective18CollectiveEpilogueINS1A_23Sm100TmaWarpSpecializedILi1ELi1ELi56ELb0ELb0EEEJSG_NS5_IJNSQ_ISE_SB_EENSQ_ISF_SB_EEEEEaSH_aSH_NS1A_6fusion15FusionCallbacksIS1E_NS1I_17LinearCombinationIaiaiLNS_15FloatRoundStyleE2EEESG_S1H_JEEENS4_5SM1004TMEM4LOAD25SM100_TMEM_LOAD_16dp32b8xESX_NSY_INSZ_ILi0ELi4ELi3EEES12_NSQ_INS5_IJS13_NSA_ILi16EEEEEENS5_IJS1T_SB_EEEEEEENS4_39AutoVectorizingCopyWithAssumedAlignmentILi128EEENS4_14SM90_TMA_STOREES1X_S1Z_S1Z_EEEvvEEEEvNT_6ParamsE,"",@"SHT_CUDA_INFO"
	.sectionflags	@""
	.align	4


	//----- nvinfo : EIATTR_CUDA_API_VERSION
	.align		4
        /*0000*/ 	.byte	0x04, 0x37
        /*0002*/ 	.short	(.L_28 - .L_27)
.L_27:
        /*0004*/ 	.word	0x00000082


	//----- nvinfo : EIATTR_KPARAM_INFO
	.align		4
.L_28:
        /*0008*/ 	.byte	0x04, 0x17
        /*000a*/ 	.short	(.L_30 - .L_29)
.L_29:
        /*000c*/ 	.word	0x00000000
        /*0010*/ 	.short	0x0000
        /*0012*/ 	.short	0x0000
        /*0014*/ 	.byte	0x00, 0xf0, 0x01, 0x20


	//----- nvinfo : EIATTR_AT_ENTRY_FRAGMENTS
	.align		4
.L_30:
        /*0018*/ 	.byte	0x04, 0x4f
        /*001a*/ 	.short	(.L_32 - .L_31)


	//   ....[0]....
.L_31:
        /*001c*/ 	.word	0x00000006


	//----- nvinfo : EIATTR_RESERVED_SMEM_USED
	.align		4
.L_32:
        /*0020*/ 	.byte	0x01, 0x41
	.zero		2


	//----- nvinfo : EIATTR_SPARSE_MMA_MASK
	.align		4
        /*0024*/ 	.byte	0x03, 0x50
        /*0026*/ 	.short	0x0000


	//----- nvinfo : EIATTR_TCGEN05_1CTA_USED
	.align		4
        /*0028*/ 	.byte	0x01, 0x51
	.zero		2


	//----- nvinfo : EIATTR_MAXREG_COUNT
	.align		4
        /*002c*/ 	.byte	0x03, 0x1b
        /*002e*/ 	.short	0x00ff


	//----- nvinfo : EIATTR_NUM_BARRIERS
	.align		4
        /*0030*/ 	.byte	0x02, 0x4c
        /*0032*/ 	.byte	0x07
	.zero		1


	//----- nvinfo : EIATTR_EXTERNS
	.align		4
        /*0034*/ 	.byte	0x04, 0x0f
        /*0036*/ 	.short	(.L_34 - .L_33)


	//   ....[0]....
	.align		4
.L_33:
        /*0038*/ 	.word	index@(__assertfail)


	//----- nvinfo : EIATTR_MERCURY_ISA_VERSION
	.align		4
.L_34:
        /*003c*/ 	.byte	0x03, 0x5f
        /*003e*/ 	.short	0x0101


	//----- nvinfo : EIATTR_INT_WARP_WIDE_INSTR_OFFSETS
	.align		4
        /*0040*/ 	.byte	0x04, 0x31
        /*0042*/ 	.short	(.L_36 - .L_35)


	//   ....[0]....
.L_35:
        /*0044*/ 	.word	0x00001f70


	//   ....[1]....
        /*0048*/ 	.word	0x000041a0


	//   ....[2]....
        /*004c*/ 	.word	0x000041c0


	//   ....[3]....
        /*0050*/ 	.word	0x000041f0


	//   ....[4]....
        /*0054*/ 	.word	0x00004c40


	//   ....[5]....
        /*0058*/ 	.word	0x00004cd0


	//   ....[6]....
        /*005c*/ 	.word	0x00004ce0


	//   ....[7]....
        /*0060*/ 	.word	0x00004d10


	//   ....[8]....
        /*0064*/ 	.word	0x00004eb0


	//   ....[9]....
        /*0068*/ 	.word	0x00004f10


	//   ....[10]....
        /*006c*/ 	.word	0x00004f40


	//   ....[11]....
        /*0070*/ 	.word	0x00004f60


	//----- nvinfo : EIATTR_COOP_GROUP_MASK_REGIDS
	.align		4
.L_36:
        /*0074*/ 	.byte	0x04, 0x29
        /*0076*/ 	.short	(.L_38 - .L_37)


	//   ....[0]....
.L_37:
        /*0078*/ 	.word	0xffffffff


	//   ....[1]....
        /*007c*/ 	.word	0xffffffff


	//   ....[2]....
        /*0080*/ 	.word	0xffffffff


	//   ....[3]....
        /*0084*/ 	.word	0xffffffff


	//   ....[4]....
        /*0088*/ 	.word	0xffffffff


	//   ....[5]....
        /*008c*/ 	.word	0xffffffff


	//   ....[6]....
        /*0090*/ 	.word	0xffffffff


	//   ....[7]....
        /*0094*/ 	.word	0xffffffff


	//   ....[8]....
        /*0098*/ 	.word	0xffffffff


	//   ....[9]....
        /*009c*/ 	.word	0xffffffff


	//   ....[10]....
        /*00a0*/ 	.word	0xffffffff


	//   ....[11]....
        /*00a4*/ 	.word	0xffffffff


	//   ....[12]....
        /*00a8*/ 	.word	0xffffffff


	//----- nvinfo : EIATTR_COOP_GROUP_INSTR_OFFSETS
	.align		4
.L_38:
        /*00ac*/ 	.byte	0x04, 0x28
        /*00ae*/ 	.short	(.L_40 - .L_39)


	//   ....[0]....
.L_39:
        /*00b0*/ 	.word	0x00000090


	//   ....[1]....
        /*00b4*/ 	.word	0x000004b0


	//   ....[2]....
        /*00b8*/ 	.word	0x00000830


	//   ....[3]....
        /*00bc*/ 	.word	0x00000970


	//   ....[4]....
        /*00c0*/ 	.word	0x00000a70


	//   ....[5]....
        /*00c4*/ 	.word	0x00000be0


	//   ....[6]....
        /*00c8*/ 	.word	0x00000d80


	//   ....[7]....
        /*00cc*/ 	.word	0x00001e50


	//   ....[8]....
        /*00d0*/ 	.word	0x000034a0


	//   ....[9]....
        /*00d4*/ 	.word	0x000036b0


	//   ....[10]....
        /*00d8*/ 	.word	0x000036e0


	//   ....[11]....
        /*00dc*/ 	.word	0x00004080


	//   ....[12]....
        /*00e0*/ 	.word	0x000042b0


	//----- nvinfo : EIATTR_VRC_CTA_INIT_COUNT
	.align		4
.L_40:
        /*00e4*/ 	.byte	0x02, 0x4a
        /*00e6*/ 	.byte	0x80
	.zero		1


	//----- nvinfo : EIATTR_SYSCALL_OFFSETS
	.align		4
        /*00e8*/ 	.byte	0x04, 0x46
        /*00ea*/ 	.short	(.L_42 - .L_41)


	//   ....[0]....
.L_41:
        /*00ec*/ 	.word	0x00005fe0


	//   ....[1]....
        /*00f0*/ 	.word	0x00006160


	//   ....[2]....
        /*00f4*/ 	.word	0x000062e0


	//   ....[3]....
        /*00f8*/ 	.word	0x00006460


	//   ....[4]....
        /*00fc*/ 	.word	0x000065e0


	//   ....[5]....
        /*0100*/ 	.word	0x00006760


	//   ....[6]....
        /*0104*/ 	.word	0x000068e0


	//----- nvinfo : EIATTR_MBARRIER_INSTR_OFFSETS
	.align		4
.L_42:
        /*0108*/ 	.byte	0x04, 0x39
        /*010a*/ 	.short	(.L_44 - .L_43)


	//   ....[0]....
.L_43:
        /*010c*/ 	.word	0x000005b0
        /*0110*/ 	.word	0x000000ff
        /*0114*/ 	.word	0x00000000
        /*0118*/ 	.short	0x0100
        /*011a*/ 	.byte	0x05
	.zero		1


	//   ....[1]....
        /*011c*/ 	.word	0x000005c0
        /*0120*/ 	.word	0x000000ff
        /*0124*/ 	.word	0x00000098
        /*0128*/ 	.short	0x0100
        /*012a*/ 	.byte	0x05
	.zero		1


	//   ....[2]....
        /*012c*/ 	.word	0x000005d0
        /*0130*/ 	.word	0x000000ff
        /*0134*/ 	.word	0x00000008
        /*0138*/ 	.short	0x0100
        /*013a*/ 	.byte	0x05
	.zero		1


	//   ....[3]....
        /*013c*/ 	.word	0x000005e0
        /*0140*/ 	.word	0x000000ff
        /*0144*/ 	.word	0x000000a0
        /*0148*/ 	.short	0x0100
        /*014a*/ 	.byte	0x05
	.zero		1


	//   ....[4]....
        /*014c*/ 	.word	0x000005f0
        /*0150*/ 	.word	0x000000ff
        /*0154*/ 	.word	0x00000010
        /*0158*/ 	.short	0x0100
        /*015a*/ 	.byte	0x05
	.zero		1


	//   ....[5]....
        /*015c*/ 	.word	0x00000600
        /*0160*/ 	.word	0x000000ff
        /*0164*/ 	.word	0x000000a8
        /*0168*/ 	.short	0x0100
        /*016a*/ 	.byte	0x05
	.zero		1


	//   ....[6]....
        /*016c*/ 	.word	0x00000610
        /*0170*/ 	.word	0x000000ff
        /*0174*/ 	.word	0x00000018
        /*0178*/ 	.short	0x0100
        /*017a*/ 	.byte	0x05
	.zero		1


	//   ....[7]....
        /*017c*/ 	.word	0x00000620
        /*0180*/ 	.word	0x000000ff
        /*0184*/ 	.word	0x000000b0
        /*0188*/ 	.short	0x0100
        /*018a*/ 	.byte	0x05
	.zero		1


	//   ....[8]....
        /*018c*/ 	.word	0x00000630
        /*0190*/ 	.word	0x000000ff
        /*0194*/ 	.word	0x00000020
        /*0198*/ 	.short	0x0100
        /*019a*/ 	.byte	0x05
	.zero		1


	//   ....[9]....
        /*019c*/ 	.word	0x00000640
        /*01a0*/ 	.word	0x000000ff
        /*01a4*/ 	.word	0x000000b8
        /*01a8*/ 	.short	0x0100
        /*01aa*/ 	.byte	0x05
	.zero		1


	//   ....[10]....
        /*01ac*/ 	.word	0x00000650
        /*01b0*/ 	.word	0x000000ff
        /*01b4*/ 	.word	0x00000028
        /*01b8*/ 	.short	0x0100
        /*01ba*/ 	.byte	0x05
	.zero		1


	//   ....[11]....
        /*01bc*/ 	.word	0x00000660
        /*01c0*/ 	.word	0x000000ff
        /*01c4*/ 	.word	0x000000c0
        /*01c8*/ 	.short	0x0100
        /*01ca*/ 	.byte	0x05
	.zero		1


	//   ....[12]....
        /*01cc*/ 	.word	0x00000670
        /*01d0*/ 	.word	0x000000ff
        /*01d4*/ 	.word	0x00000030
        /*01d8*/ 	.short	0x0100
        /*01da*/ 	.byte	0x05
	.zero		1


	//   ....[13]....
        /*01dc*/ 	.word	0x00000680
        /*01e0*/ 	.word	0x000000ff
        /*01e4*/ 	.word	0x000000c8
        /*01e8*/ 	.short	0x0100
        /*01ea*/ 	.byte	0x05
	.zero		1


	//   ....[14]....
        /*01ec*/ 	.word	0x00000690
        /*01f0*/ 	.word	0x000000ff
        /*01f4*/ 	.word	0x00000038
        /*01f8*/ 	.short	0x0100
        /*01fa*/ 	.byte	0x05
	.zero		1


	//   ....[15]....
        /*01fc*/ 	.word	0x000006a0
        /*0200*/ 	.word	0x000000ff
        /*0204*/ 	.word	0x000000d0
        /*0208*/ 	.short	0x0100
        /*020a*/ 	.byte	0x05
	.zero		1


	//   ....[16]....
        /*020c*/ 	.word	0x000006b0
        /*0210*/ 	.word	0x000000ff
        /*0214*/ 	.word	0x00000040
        /*0218*/ 	.short	0x0100
        /*021a*/ 	.byte	0x05
	.zero		1


	//   ....[17]....
        /*021c*/ 	.word	0x000006c0
        /*0220*/ 	.word	0x000000ff
        /*0224*/ 	.word	0x000000d8
        /*0228*/ 	.short	0x0100
        /*022a*/ 	.byte	0x05
	.zero		1


	//   ....[18]....
        /*022c*/ 	.word	0x000006d0
        /*0230*/ 	.word	0x000000ff
        /*0234*/ 	.word	0x00000048
        /*0238*/ 	.short	0x0100
        /*023a*/ 	.byte	0x05
	.zero		1


	//   ....[19]....
        /*023c*/ 	.word	0x000006e0
        /*0240*/ 	.word	0x000000ff
        /*0244*/ 	.word	0x000000e0
        /*0248*/ 	.short	0x0100
        /*024a*/ 	.byte	0x05
	.zero		1


	//   ....[20]....
        /*024c*/ 	.word	0x000006f0
        /*0250*/ 	.word	0x000000ff
        /*0254*/ 	.word	0x00000050
        /*0258*/ 	.short	0x0100
        /*025a*/ 	.byte	0x05
	.zero		1


	//   ....[21]....
        /*025c*/ 	.word	0x00000700
        /*0260*/ 	.word	0x000000ff
        /*0264*/ 	.word	0x000000e8
        /*0268*/ 	.short	0x0100
        /*026a*/ 	.byte	0x05
	.zero		1


	//   ....[22]....
        /*026c*/ 	.word	0x00000710
        /*0270*/ 	.word	0x000000ff
        /*0274*/ 	.word	0x00000058
        /*0278*/ 	.short	0x0100
        /*027a*/ 	.byte	0x05
	.zero		1


	//   ....[23]....
        /*027c*/ 	.word	0x00000720
        /*0280*/ 	.word	0x000000ff
        /*0284*/ 	.word	0x000000f0
        /*0288*/ 	.short	0x0100
        /*028a*/ 	.byte	0x05
	.zero		1


	//   ....[24]....
        /*028c*/ 	.word	0x00000730
        /*0290*/ 	.word	0x000000ff
        /*0294*/ 	.word	0x00000060
        /*0298*/ 	.short	0x0100
        /*029a*/ 	.byte	0x05
	.zero		1


	//   ....[25]....
        /*029c*/ 	.word	0x00000740
        /*02a0*/ 	.word	0x000000ff
        /*02a4*/ 	.word	0x000000f8
        /*02a8*/ 	.short	0x0100
        /*02aa*/ 	.byte	0x05
	.zero		1


	//   ....[26]....
        /*02ac*/ 	.word	0x00000750
        /*02b0*/ 	.word	0x000000ff
        /*02b4*/ 	.word	0x00000068
        /*02b8*/ 	.short	0x0100
        /*02ba*/ 	.byte	0x05
	.zero		1


	//   ....[27]....
        /*02bc*/ 	.word	0x00000760
        /*02c0*/ 	.word	0x000000ff
        /*02c4*/ 	.word	0x00000100
        /*02c8*/ 	.short	0x0100
        /*02ca*/ 	.byte	0x05
	.zero		1


	//   ....[28]....
        /*02cc*/ 	.word	0x00000770
        /*02d0*/ 	.word	0x000000ff
        /*02d4*/ 	.word	0x00000070
        /*02d8*/ 	.short	0x0100
        /*02da*/ 	.byte	0x05
	.zero		1


	//   ....[29]....
        /*02dc*/ 	.word	0x00000780
        /*02e0*/ 	.word	0x000000ff
        /*02e4*/ 	.word	0x00000108
        /*02e8*/ 	.short	0x0100
        /*02ea*/ 	.byte	0x05
	.zero		1


	//   ....[30]....
        /*02ec*/ 	.word	0x00000790
        /*02f0*/ 	.word	0x000000ff
        /*02f4*/ 	.word	0x00000078
        /*02f8*/ 	.short	0x0100
        /*02fa*/ 	.byte	0x05
	.zero		1


	//   ....[31]....
        /*02fc*/ 	.word	0x000007a0
        /*0300*/ 	.word	0x000000ff
        /*0304*/ 	.word	0x00000110
        /*0308*/ 	.short	0x0100
        /*030a*/ 	.byte	0x05
	.zero		1


	//   ....[32]....
        /*030c*/ 	.word	0x000007b0
        /*0310*/ 	.word	0x000000ff
        /*0314*/ 	.word	0x00000080
        /*0318*/ 	.short	0x0100
        /*031a*/ 	.byte	0x05
	.zero		1


	//   ....[33]....
        /*031c*/ 	.word	0x000007c0
        /*0320*/ 	.word	0x000000ff
        /*0324*/ 	.word	0x00000118
        /*0328*/ 	.short	0x0100
        /*032a*/ 	.byte	0x05
	.zero		1


	//   ....[34]....
        /*032c*/ 	.word	0x000007d0
        /*0330*/ 	.word	0x000000ff
        /*0334*/ 	.word	0x00000088
        /*0338*/ 	.short	0x0100
        /*033a*/ 	.byte	0x05
	.zero		1


	//   ....[35]....
        /*033c*/ 	.word	0x000007e0
        /*0340*/ 	.word	0x000000ff
        /*0344*/ 	.word	0x00000120
        /*0348*/ 	.short	0x0100
        /*034a*/ 	.byte	0x05
	.zero		1


	//   ....[36]....
        /*034c*/ 	.word	0x000007f0
        /*0350*/ 	.word	0x000000ff
        /*0354*/ 	.word	0x00000090
        /*0358*/ 	.short	0x0100
        /*035a*/ 	.byte	0x05
	.zero		1


	//   ....[37]....
        /*035c*/ 	.word	0x00000800
        /*0360*/ 	.word	0x000000ff
        /*0364*/ 	.word	0x00000128
        /*0368*/ 	.short	0x0100
        /*036a*/ 	.byte	0x05
	.zero		1


	//   ....[38]....
        /*036c*/ 	.word	0x00000940
        /*0370*/ 	.word	0x000000ff
        /*0374*/ 	.word	0x00000130
        /*0378*/ 	.short	0x0100
        /*037a*/ 	.byte	0x07
	.zero		1


	//   ....[39]....
        /*037c*/ 	.word	0x00000950
        /*0380*/ 	.word	0x000000ff
        /*0384*/ 	.word	0x00000138
        /*0388*/ 	.short	0x0100
        /*038a*/ 	.byte	0x07
	.zero		1


	//   ....[40]....
        /*038c*/ 	.word	0x00000a40
        /*0390*/ 	.word	0x000000ff
        /*0394*/ 	.word	0x00000140
        /*0398*/ 	.short	0x0100
        /*039a*/ 	.byte	0x05
	.zero		1


	//   ....[41]....
        /*039c*/ 	.word	0x00000a50
        /*03a0*/ 	.word	0x000000ff
        /*03a4*/ 	.word	0x00000148
        /*03a8*/ 	.short	0x0100
        /*03aa*/ 	.byte	0x05
	.zero		1


	//   ....[42]....
        /*03ac*/ 	.word	0x00000b90
        /*03b0*/ 	.word	0x000000ff
        /*03b4*/ 	.word	0x00000150
        /*03b8*/ 	.short	0x0100
        /*03ba*/ 	.byte	0x05
	.zero		1


	//   ....[43]....
        /*03bc*/ 	.word	0x00000ba0
        /*03c0*/ 	.word	0x000000ff
        /*03c4*/ 	.word	0x00000160
        /*03c8*/ 	.short	0x0100
        /*03ca*/ 	.byte	0x05
	.zero		1


	//   ....[44]....
        /*03cc*/ 	.word	0x00000bb0
        /*03d0*/ 	.word	0x000000ff
        /*03d4*/ 	.word	0x00000158
        /*03d8*/ 	.short	0x0100
        /*03da*/ 	.byte	0x05
	.zero		1


	//   ....[45]....
        /*03dc*/ 	.word	0x00000bc0
        /*03e0*/ 	.word	0x000000ff
        /*03e4*/ 	.word	0x00000168
        /*03e8*/ 	.short	0x0100
        /*03ea*/ 	.byte	0x05
	.zero		1


	//   ....[46]....
        /*03ec*/ 	.word	0x00000cf0
        /*03f0*/ 	.word	0x000000ff
        /*03f4*/ 	.word	0x00000170
        /*03f8*/ 	.short	0x0100
        /*03fa*/ 	.byte	0x07
	.zero		1


	//   ....[47]....
        /*03fc*/ 	.word	0x00000d00
        /*0400*/ 	.word	0x000000ff
        /*0404*/ 	.word	0x00000190
        /*0408*/ 	.short	0x0100
        /*040a*/ 	.byte	0x07
	.zero		1


	//   ....[48]....
        /*040c*/ 	.word	0x00000d10
        /*0410*/ 	.word	0x000000ff
        /*0414*/ 	.word	0x00000178
        /*0418*/ 	.short	0x0100
        /*041a*/ 	.byte	0x07
	.zero		1


	//   ....[49]....
        /*041c*/ 	.word	0x00000d20
        /*0420*/ 	.word	0x000000ff
        /*0424*/ 	.word	0x00000198
        /*0428*/ 	.short	0x0100
        /*042a*/ 	.byte	0x07
	.zero		1


	//   ....[50]....
        /*042c*/ 	.word	0x00000d30
        /*0430*/ 	.word	0x000000ff
        /*0434*/ 	.word	0x00000180
        /*0438*/ 	.short	0x0100
        /*043a*/ 	.byte	0x07
	.zero		1


	//   ....[51]....
        /*043c*/ 	.word	0x00000d40
        /*0440*/ 	.word	0x000000ff
        /*0444*/ 	.word	0x000001a0
        /*0448*/ 	.short	0x0100
        /*044a*/ 	.byte	0x07
	.zero		1


	//   ....[52]....
        /*044c*/ 	.word	0x00000d50
        /*0450*/ 	.word	0x000000ff
        /*0454*/ 	.word	0x00000188
        /*0458*/ 	.short	0x0100
        /*045a*/ 	.byte	0x07
	.zero		1


	//   ....[53]....
        /*045c*/ 	.word	0x00000d60
        /*0460*/ 	.word	0x000000ff
        /*0464*/ 	.word	0x000001a8
        /*0468*/ 	.short	0x0100
        /*046a*/ 	.byte	0x07
	.zero		1


	//   ....[54]....
        /*046c*/ 	.word	0x00000e50
        /*0470*/ 	.word	0x000000ff
        /*0474*/ 	.word	0x000001b0
        /*0478*/ 	.short	0x0100
        /*047a*/ 	.byte	0x05
	.zero		1


	//   ....[55]....
        /*047c*/ 	.word	0x00000e60
        /*0480*/ 	.word	0x000000ff
        /*0484*/ 	.word	0x000001c0
        /*0488*/ 	.short	0x0100
        /*048a*/ 	.byte	0x05
	.zero		1


	//   ....[56]....
        /*048c*/ 	.word	0x00000e70
        /*0490*/ 	.word	0x000000ff
        /*0494*/ 	.word	0x000001b8
        /*0498*/ 	.short	0x0100
        /*049a*/ 	.byte	0x05
	.zero		1


	//   ....[57]....
        /*049c*/ 	.word	0x00000e80
        /*04a0*/ 	.word	0x000000ff
        /*04a4*/ 	.word	0x000001c8
        /*04a8*/ 	.short	0x0100
        /*04aa*/ 	.byte	0x05
	.zero		1


	//   ....[58]....
        /*04ac*/ 	.word	0x00001750
        /*04b0*/ 	.word	0x00000003
        /*04b4*/ 	.word	0x000001c0
        /*04b8*/ 	.short	0x010a
        /*04ba*/ 	.byte	0xff
	.zero		1


	//   ....[59]....
        /*04bc*/ 	.word	0x00001780
        /*04c0*/ 	.word	0x00000003
        /*04c4*/ 	.word	0x000001b0
        /*04c8*/ 	.short	0x0101
        /*04ca*/ 	.byte	0xff
	.zero		1


	//   ....[60]....
        /*04cc*/ 	.word	0x00001850
        /*04d0*/ 	.word	0x000000ff
        /*04d4*/ 	.word	0x00000098
        /*04d8*/ 	.short	0x010a
        /*04da*/ 	.byte	0x05
	.zero		1


	//   ....[61]....
        /*04dc*/ 	.word	0x000018f0
        /*04e0*/ 	.word	0x000000ff
        /*04e4*/ 	.word	0x00000098
        /*04e8*/ 	.short	0x010a
        /*04ea*/ 	.byte	0x21
	.zero		1


	//   ....[62]....
        /*04ec*/ 	.word	0x00001a40
        /*04f0*/ 	.word	0x000000ff
        /*04f4*/ 	.word	0x00000098
        /*04f8*/ 	.short	0x010a
        /*04fa*/ 	.byte	0x08
	.zero		1


	//   ....[63]....
        /*04fc*/ 	.word	0x00001b50
        /*0500*/ 	.word	0x000000ff
        /*0504*/ 	.word	0x00000148
        /*0508*/ 	.short	0x0101
        /*050a*/ 	.byte	0x04
	.zero		1


	//   ....[64]....
        /*050c*/ 	.word	0x00001b70
        /*0510*/ 	.word	0x000000ff
        /*0514*/ 	.word	0x00000098
        /*0518*/ 	.short	0x010a
        /*051a*/ 	.byte	0x05
	.zero		1


	//   ....[65]....
        /*051c*/ 	.word	0x00001bf0
        /*0520*/ 	.word	0x000000ff
        /*0524*/ 	.word	0x00000098
        /*0528*/ 	.short	0x010a
        /*052a*/ 	.byte	0x11
	.zero		1


	//   ....[66]....
        /*052c*/ 	.word	0x00001d40
        /*0530*/ 	.word	0x000000ff
        /*0534*/ 	.word	0x00000098
        /*0538*/ 	.short	0x010a
        /*053a*/ 	.byte	0x08
	.zero		1


	//   ....[67]....
        /*053c*/ 	.word	0x00001e80
        /*0540*/ 	.word	0x00000002
        /*0544*/ 	.word	0x00000150
        /*0548*/ 	.short	0x010a
        /*054a*/ 	.byte	0xff
	.zero		1


	//   ....[68]....
        /*054c*/ 	.word	0x00001f40
        /*0550*/ 	.word	0x00000002
        /*0554*/ 	.word	0x00000000
        /*0558*/ 	.short	0x0101
        /*055a*/ 	.byte	0xff
	.zero		1


	//   ....[69]....
        /*055c*/ 	.word	0x000024a0
        /*0560*/ 	.word	0x000000ff
        /*0564*/ 	.word	0x00000000
        /*0568*/ 	.short	0x010a
        /*056a*/ 	.byte	0x05
	.zero		1


	//   ....[70]....
        /*056c*/ 	.word	0x00002530
        /*0570*/ 	.word	0x000000ff
        /*0574*/ 	.word	0x00000000
        /*0578*/ 	.short	0x010a
        /*057a*/ 	.byte	0x05
	.zero		1


	//   ....[71]....
        /*057c*/ 	.word	0x000025c0
        /*0580*/ 	.word	0x000000ff
        /*0584*/ 	.word	0x00000000
        /*0588*/ 	.short	0x010a
        /*058a*/ 	.byte	0x05
	.zero		1


	//   ....[72]....
        /*058c*/ 	.word	0x00002650
        /*0590*/ 	.word	0x000000ff
        /*0594*/ 	.word	0x00000000
        /*0598*/ 	.short	0x010a
        /*059a*/ 	.byte	0x05
	.zero		1


	//   ....[73]....
        /*059c*/ 	.word	0x000026e0
        /*05a0*/ 	.word	0x000000ff
        /*05a4*/ 	.word	0x00000000
        /*05a8*/ 	.short	0x010a
        /*05aa*/ 	.byte	0x05
	.zero		1


	//   ....[74]....
        /*05ac*/ 	.word	0x00002770
        /*05b0*/ 	.word	0x000000ff
        /*05b4*/ 	.word	0x00000000
        /*05b8*/ 	.short	0x010a
        /*05ba*/ 	.byte	0x05
	.zero		1


	//   ....[75]....
        /*05bc*/ 	.word	0x00002800
        /*05c0*/ 	.word	0x000000ff
        /*05c4*/ 	.word	0x00000000
        /*05c8*/ 	.short	0x010a
        /*05ca*/ 	.byte	0x05
	.zero		1


	//   ....[76]....
        /*05cc*/ 	.word	0x00002890
        /*05d0*/ 	.word	0x000000ff
        /*05d4*/ 	.word	0x00000000
        /*05d8*/ 	.short	0x010a
        /*05da*/ 	.byte	0x05
	.zero		1


	//   ....[77]....
        /*05dc*/ 	.word	0x00002920
        /*05e0*/ 	.word	0x000000ff
        /*05e4*/ 	.word	0x00000000
        /*05e8*/ 	.short	0x010a
        /*05ea*/ 	.byte	0x05
	.zero		1


	//   ....[78]....
        /*05ec*/ 	.word	0x000029b0
        /*05f0*/ 	.word	0x000000ff
        /*05f4*/ 	.word	0x00000000
        /*05f8*/ 	.short	0x010a
        /*05fa*/ 	.byte	0x05
	.zero		1


	//   ....[79]....
        /*05fc*/ 	.word	0x00002a40
        /*0600*/ 	.word	0x000000ff
        /*0604*/ 	.word	0x00000000
        /*0608*/ 	.short	0x010a
        /*060a*/ 	.byte	0x05
	.zero		1


	//   ....[80]....
        /*060c*/ 	.word	0x00002ad0
        /*0610*/ 	.word	0x000000ff
        /*0614*/ 	.word	0x00000000
        /*0618*/ 	.short	0x010a
        /*061a*/ 	.byte	0x05
	.zero		1


	//   ....[81]....
        /*061c*/ 	.word	0x00002b60
        /*0620*/ 	.word	0x000000ff
        /*0624*/ 	.word	0x00000000
        /*0628*/ 	.short	0x010a
        /*062a*/ 	.byte	0x05
	.zero		1


	//   ....[82]....
        /*062c*/ 	.word	0x00002bf0
        /*0630*/ 	.word	0x000000ff
        /*0634*/ 	.word	0x00000000
        /*0638*/ 	.short	0x010a
        /*063a*/ 	.byte	0x05
	.zero		1


	//   ....[83]....
        /*063c*/ 	.word	0x00002c80
        /*0640*/ 	.word	0x000000ff
        /*0644*/ 	.word	0x00000000
        /*0648*/ 	.short	0x010a
        /*064a*/ 	.byte	0x05
	.zero		1


	//   ....[84]....
        /*064c*/ 	.word	0x00002d10
        /*0650*/ 	.word	0x000000ff
        /*0654*/ 	.word	0x00000000
        /*0658*/ 	.short	0x010a
        /*065a*/ 	.byte	0x05
	.zero		1


	//   ....[85]....
        /*065c*/ 	.word	0x00002da0
        /*0660*/ 	.word	0x000000ff
        /*0664*/ 	.word	0x00000000
        /*0668*/ 	.short	0x010a
        /*066a*/ 	.byte	0x05
	.zero		1


	//   ....[86]....
        /*066c*/ 	.word	0x00002e30
        /*0670*/ 	.word	0x000000ff
        /*0674*/ 	.word	0x00000000
        /*0678*/ 	.short	0x010a
        /*067a*/ 	.byte	0x05
	.zero		1


	//   ....[87]....
        /*067c*/ 	.word	0x00002ed0
        /*0680*/ 	.word	0x00000000
        /*0684*/ 	.word	0x00000000
        /*0688*/ 	.short	0x010a
        /*068a*/ 	.byte	0xff
	.zero		1


	//   ....[88]....
        /*068c*/ 	.word	0x00002ff0
        /*0690*/ 	.word	0x00000000
        /*0694*/ 	.word	0x000001b0
        /*0698*/ 	.short	0x010a
        /*069a*/ 	.byte	0xff
	.zero		1


	//   ....[89]....
        /*069c*/ 	.word	0x00003050
        /*06a0*/ 	.word	0x00000004
        /*06a4*/ 	.word	0x00000000
        /*06a8*/ 	.short	0x0101
        /*06aa*/ 	.byte	0xff
	.zero		1


	//   ....[90]....
        /*06ac*/ 	.word	0x00003070
        /*06b0*/ 	.word	0x000000ff
        /*06b4*/ 	.word	0x00000160
        /*06b8*/ 	.short	0x010a
        /*06ba*/ 	.byte	0x05
	.zero		1


	//   ....[91]....
        /*06bc*/ 	.word	0x00003190
        /*06c0*/ 	.word	0x00000000
        /*06c4*/ 	.word	0x00000150
        /*06c8*/ 	.short	0x010a
        /*06ca*/ 	.byte	0xff
	.zero		1


	//   ....[92]....
        /*06cc*/ 	.word	0x000032a0
        /*06d0*/ 	.word	0x00000000
        /*06d4*/ 	.word	0x00000000
        /*06d8*/ 	.short	0x0101
        /*06da*/ 	.byte	0xff
	.zero		1


	//   ....[93]....
        /*06dc*/ 	.word	0x00003330
        /*06e0*/ 	.word	0x000000ff
        /*06e4*/ 	.word	0x00000160
        /*06e8*/ 	.short	0x0106
        /*06ea*/ 	.byte	0x05
	.zero		1


	//   ....[94]....
        /*06ec*/ 	.word	0x00003350
        /*06f0*/ 	.word	0x000000ff
        /*06f4*/ 	.word	0x00000160
        /*06f8*/ 	.short	0x010a
        /*06fa*/ 	.byte	0x05
	.zero		1


	//   ....[95]....
        /*06fc*/ 	.word	0x000033e0
        /*0700*/ 	.word	0x000000ff
        /*0704*/ 	.word	0x00000160
        /*0708*/ 	.short	0x0106
        /*070a*/ 	.byte	0x04
	.zero		1


	//   ....[96]....
        /*070c*/ 	.word	0x00003420
        /*0710*/ 	.word	0x00000000
        /*0714*/ 	.word	0x00000160
        /*0718*/ 	.short	0x010a
        /*071a*/ 	.byte	0xff
	.zero		1


	//   ....[97]....
        /*071c*/ 	.word	0x00003920
        /*0720*/ 	.word	0x00000000
        /*0724*/ 	.word	0x00000150
        /*0728*/ 	.short	0x010a
        /*072a*/ 	.byte	0xff
	.zero		1


	//   ....[98]....
        /*072c*/ 	.word	0x00003a30
        /*0730*/ 	.word	0x00000003
        /*0734*/ 	.word	0x00000000
        /*0738*/ 	.short	0x0101
        /*073a*/ 	.byte	0xff
	.zero		1


	//   ....[99]....
        /*073c*/ 	.word	0x00003a40
        /*0740*/ 	.word	0x000000ff
        /*0744*/ 	.word	0x00000000
        /*0748*/ 	.short	0x010a
        /*074a*/ 	.byte	0x05
	.zero		1


	//   ....[100]....
        /*074c*/ 	.word	0x00003ab0
        /*0750*/ 	.word	0x000000ff
        /*0754*/ 	.word	0x00000190
        /*0758*/ 	.short	0x010a
        /*075a*/ 	.byte	0x0e
	.zero		1


	//   ....[101]....
        /*075c*/ 	.word	0x00003b80
        /*0760*/ 	.word	0x000000ff
        /*0764*/ 	.word	0x00000000
        /*0768*/ 	.short	0x010a
        /*076a*/ 	.byte	0x07
	.zero		1


	//   ....[102]....
        /*076c*/ 	.word	0x00003cb0
        /*0770*/ 	.word	0x000000ff
        /*0774*/ 	.word	0x00000000
        /*0778*/ 	.short	0x010a
        /*077a*/ 	.byte	0x13
	.zero		1


	//   ....[103]....
        /*077c*/ 	.word	0x00003eb0
        /*0780*/ 	.word	0x000000ff
        /*0784*/ 	.word	0x00000000
        /*0788*/ 	.short	0x010a
        /*078a*/ 	.byte	0x05
	.zero		1


	//   ....[104]....
        /*078c*/ 	.word	0x00003f40
        /*0790*/ 	.word	0x000000ff
        /*0794*/ 	.word	0x00000000
        /*0798*/ 	.short	0x010a
        /*079a*/ 	.byte	0x05
	.zero		1


	//   ....[105]....
        /*079c*/ 	.word	0x00003fd0
        /*07a0*/ 	.word	0x000000ff
        /*07a4*/ 	.word	0x00000000
        /*07a8*/ 	.short	0x010a
        /*07aa*/ 	.byte	0x05
	.zero		1


	//   ....[106]....
        /*07ac*/ 	.word	0x00004060
        /*07b0*/ 	.word	0x000000ff
        /*07b4*/ 	.word	0x00000000
        /*07b8*/ 	.short	0x010a
        /*07ba*/ 	.byte	0x06
	.zero		1


	//   ....[107]....
        /*07bc*/ 	.word	0x000044b0
        /*07c0*/ 	.word	0x00000000
        /*07c4*/ 	.word	0x00000150
        /*07c8*/ 	.short	0x010a
        /*07ca*/ 	.byte	0xff
	.zero		1


	//   ....[108]....
        /*07cc*/ 	.word	0x000045a0
        /*07d0*/ 	.word	0x00000000
        /*07d4*/ 	.word	0x00000000
        /*07d8*/ 	.short	0x0101
        /*07da*/ 	.byte	0xff
	.zero		1


	//   ....[109]....
        /*07dc*/ 	.word	0x000048c0
        /*07e0*/ 	.word	0x000000ff
        /*07e4*/ 	.word	0x00000148
        /*07e8*/ 	.short	0x010a
        /*07ea*/ 	.byte	0x07
	.zero		1


	//   ....[110]....
        /*07ec*/ 	.word	0x00004a40
        /*07f0*/ 	.word	0x000000ff
        /*07f4*/ 	.word	0x00000138
        /*07f8*/ 	.short	0x010a
        /*07fa*/ 	.byte	0x07
	.zero		1


	//   ....[111]....
        /*07fc*/ 	.word	0x00004fb0
        /*0800*/ 	.word	0x000000ff
        /*0804*/ 	.word	0x00000130
        /*0808*/ 	.short	0x010b
        /*080a*/ 	.byte	0x07
	.zero		1


	//   ....[112]....
        /*080c*/ 	.word	0x00004fe0
        /*0810*/ 	.word	0x000000ff
        /*0814*/ 	.word	0x00000000
        /*0818*/ 	.short	0x0101
        /*081a*/ 	.byte	0x25
	.zero		1


	//   ....[113]....
        /*081c*/ 	.word	0x00005030
        /*0820*/ 	.word	0x00000000
        /*0824*/ 	.word	0x00000138
        /*0828*/ 	.short	0x010a
        /*082a*/ 	.byte	0xff
	.zero		1


	//   ....[114]....
        /*082c*/ 	.word	0x000052d0
        /*0830*/ 	.word	0x00000000
        /*0834*/ 	.word	0x00000150
        /*0838*/ 	.short	0x010a
        /*083a*/ 	.byte	0xff
	.zero		1


	//   ....[115]....
        /*083c*/ 	.word	0x000053a0
        /*0840*/ 	.word	0x00000000
        /*0844*/ 	.word	0x00000000
        /*0848*/ 	.short	0x0101
        /*084a*/ 	.byte	0xff
	.zero		1


	//   ....[116]....
        /*084c*/ 	.word	0x00005a90
        /*0850*/ 	.word	0x000000ff
        /*0854*/ 	.word	0x00000130
        /*0858*/ 	.short	0x010a
        /*085a*/ 	.byte	0x2c
	.zero		1


	//   ....[117]....
        /*085c*/ 	.word	0x00005b00
        /*0860*/ 	.word	0x000000ff
        /*0864*/ 	.word	0x00000170
        /*0868*/ 	.short	0x010a
        /*086a*/ 	.byte	0x32
	.zero		1


	//   ....[118]....
        /*086c*/ 	.word	0x00005bb0
        /*0870*/ 	.word	0x000000ff
        /*0874*/ 	.word	0x00000130
        /*0878*/ 	.short	0x010a
        /*087a*/ 	.byte	0x2c
	.zero		1


	//   ....[119]....
        /*087c*/ 	.word	0x00005df0
        /*0880*/ 	.word	0x000000ff
        /*0884*/ 	.word	0x00000000
        /*0888*/ 	.short	0x0101
        /*088a*/ 	.byte	0x04
	.zero		1


	//   ....[120]....
        /*088c*/ 	.word	0x00005e10
        /*0890*/ 	.word	0x000000ff
        /*0894*/ 	.word	0x00000170
        /*0898*/ 	.short	0x010a
        /*089a*/ 	.byte	0x32
	.zero		1


	//   ....[121]....
        /*089c*/ 	.word	0x00007550
        /*08a0*/ 	.word	0x000000ff
        /*08a4*/ 	.word	0x00000000
        /*08a8*/ 	.short	0x0101
        /*08aa*/ 	.byte	0x05
	.zero		1


	//   ....[122]....
        /*08ac*/ 	.word	0x00007cf0
        /*08b0*/ 	.word	0x00000003
        /*08b4*/ 	.word	0x000001c0
        /*08b8*/ 	.short	0x010a
        /*08ba*/ 	.byte	0xff
	.zero		1


	//   ....[123]....
        /*08bc*/ 	.word	0x00007d50
        /*08c0*/ 	.word	0x00000002
        /*08c4*/ 	.word	0x00000098
        /*08c8*/ 	.short	0x010a
        /*08ca*/ 	.byte	0xff
	.zero		1


	//   ....[124]....
        /*08cc*/ 	.word	0x00007db0
        /*08d0*/ 	.word	0x00000002
        /*08d4*/ 	.word	0x00000098
        /*08d8*/ 	.short	0x010a
        /*08da*/ 	.byte	0xff
	.zero		1


	//   ....[125]....
        /*08dc*/ 	.word	0x00007e00
        /*08e0*/ 	.word	0x00000002
        /*08e4*/ 	.word	0x00000150
        /*08e8*/ 	.short	0x010a
        /*08ea*/ 	.byte	0xff
	.zero		1


	//   ....[126]....
        /*08ec*/ 	.word	0x00007e60
        /*08f0*/ 	.word	0x00000000
        /*08f4*/ 	.word	0x00000000
        /*08f8*/ 	.short	0x010a
        /*08fa*/ 	.byte	0xff
	.zero		1


	//   ....[127]....
        /*08fc*/ 	.word	0x00007ec0
        /*0900*/ 	.word	0x00000000
        /*0904*/ 	.word	0x00000000
        /*0908*/ 	.short	0x010a
        /*090a*/ 	.byte	0xff
	.zero		1


	//   ....[128]....
        /*090c*/ 	.word	0x00007f20
        /*0910*/ 	.word	0x00000000
        /*0914*/ 	.word	0x00000000
        /*0918*/ 	.short	0x010a
        /*091a*/ 	.byte	0xff
	.zero		1


	//   ....[129]....
        /*091c*/ 	.word	0x00007f80
        /*0920*/ 	.word	0x00000000
        /*0924*/ 	.word	0x00000000
        /*0928*/ 	.short	0x010a
        /*092a*/ 	.byte	0xff
	.zero		1


	//   ....[130]....
        /*092c*/ 	.word	0x00007fe0
        /*0930*/ 	.word	0x00000000
        /*0934*/ 	.word	0x00000000
        /*0938*/ 	.short	0x010a
        /*093a*/ 	.byte	0xff
	.zero		1


	//   ....[131]....
        /*093c*/ 	.word	0x00008040
        /*0940*/ 	.word	0x00000000
        /*0944*/ 	.word	0x00000000
        /*0948*/ 	.short	0x010a
        /*094a*/ 	.byte	0xff
	.zero		1


	//   ....[132]....
        /*094c*/ 	.word	0x000080a0
        /*0950*/ 	.word	0x00000000
        /*0954*/ 	.word	0x00000000
        /*0958*/ 	.short	0x010a
        /*095a*/ 	.byte	0xff
	.zero		1


	//   ....[133]....
        /*095c*/ 	.word	0x00008100
        /*0960*/ 	.word	0x00000000
        /*0964*/ 	.word	0x00000000
        /*0968*/ 	.short	0x010a
        /*096a*/ 	.byte	0xff
	.zero		1


	//   ....[134]....
        /*096c*/ 	.word	0x00008160
        /*0970*/ 	.word	0x00000000
        /*0974*/ 	.word	0x00000000
        /*0978*/ 	.short	0x010a
        /*097a*/ 	.byte	0xff
	.zero		1


	//   ....[135]....
        /*097c*/ 	.word	0x000081c0
        /*0980*/ 	.word	0x00000000
        /*0984*/ 	.word	0x00000000
        /*0988*/ 	.short	0x010a
        /*098a*/ 	.byte	0xff
	.zero		1


	//   ....[136]....
        /*098c*/ 	.word	0x00008220
        /*0990*/ 	.word	0x00000000
        /*0994*/ 	.word	0x00000000
        /*0998*/ 	.short	0x010a
        /*099a*/ 	.byte	0xff
	.zero		1


	//   ....[137]....
        /*099c*/ 	.word	0x00008280
        /*09a0*/ 	.word	0x00000000
        /*09a4*/ 	.word	0x00000000
        /*09a8*/ 	.short	0x010a
        /*09aa*/ 	.byte	0xff
	.zero		1


	//   ....[138]....
        /*09ac*/ 	.word	0x000082e0
        /*09b0*/ 	.word	0x00000000
        /*09b4*/ 	.word	0x00000000
        /*09b8*/ 	.short	0x010a
        /*09ba*/ 	.byte	0xff
	.zero		1


	//   ....[139]....
        /*09bc*/ 	.word	0x00008340
        /*09c0*/ 	.word	0x00000000
        /*09c4*/ 	.word	0x00000000
        /*09c8*/ 	.short	0x010a
        /*09ca*/ 	.byte	0xff
	.zero		1


	//   ....[140]....
        /*09cc*/ 	.word	0x000083a0
        /*09d0*/ 	.word	0x00000000
        /*09d4*/ 	.word	0x00000000
        /*09d8*/ 	.short	0x010a
        /*09da*/ 	.byte	0xff
	.zero		1


	//   ....[141]....
        /*09dc*/ 	.word	0x00008400
        /*09e0*/ 	.word	0x00000000
        /*09e4*/ 	.word	0x00000000
        /*09e8*/ 	.short	0x010a
        /*09ea*/ 	.byte	0xff
	.zero		1


	//   ....[142]....
        /*09ec*/ 	.word	0x00008460
        /*09f0*/ 	.word	0x00000000
        /*09f4*/ 	.word	0x00000000
        /*09f8*/ 	.short	0x010a
        /*09fa*/ 	.byte	0xff
	.zero		1


	//   ....[143]....
        /*09fc*/ 	.word	0x000084c0
        /*0a00*/ 	.word	0x00000000
        /*0a04*/ 	.word	0x00000000
        /*0a08*/ 	.short	0x010a
        /*0a0a*/ 	.byte	0xff
	.zero		1


	//   ....[144]....
        /*0a0c*/ 	.word	0x00008510
        /*0a10*/ 	.word	0x00000000
        /*0a14*/ 	.word	0x000001b0
        /*0a18*/ 	.short	0x010a
        /*0a1a*/ 	.byte	0xff
	.zero		1


	//   ....[145]....
        /*0a1c*/ 	.word	0x00008570
        /*0a20*/ 	.word	0x00000000
        /*0a24*/ 	.word	0x00000160
        /*0a28*/ 	.short	0x010a
        /*0a2a*/ 	.byte	0xff
	.zero		1


	//   ....[146]....
        /*0a2c*/ 	.word	0x000085c0
        /*0a30*/ 	.word	0x00000000
        /*0a34*/ 	.word	0x00000150
        /*0a38*/ 	.short	0x010a
        /*0a3a*/ 	.byte	0xff
	.zero		1


	//   ....[147]....
        /*0a3c*/ 	.word	0x00008620
        /*0a40*/ 	.word	0x00000000
        /*0a44*/ 	.word	0x00000160
        /*0a48*/ 	.short	0x010a
        /*0a4a*/ 	.byte	0xff
	.zero		1


	//   ....[148]....
        /*0a4c*/ 	.word	0x00008670
        /*0a50*/ 	.word	0x00000000
        /*0a54*/ 	.word	0x00000150
        /*0a58*/ 	.short	0x010a
        /*0a5a*/ 	.byte	0xff
	.zero		1


	//   ....[149]....
        /*0a5c*/ 	.word	0x000086d0
        /*0a60*/ 	.word	0x00000003
        /*0a64*/ 	.word	0x00000190
        /*0a68*/ 	.short	0x010a
        /*0a6a*/ 	.byte	0xff
	.zero		1


	//   ....[150]....
        /*0a6c*/ 	.word	0x00008730
        /*0a70*/ 	.word	0x00000000
        /*0a74*/ 	.word	0x00000000
        /*0a78*/ 	.short	0x010a
        /*0a7a*/ 	.byte	0xff
	.zero		1


	//   ....[151]....
        /*0a7c*/ 	.word	0x00008790
        /*0a80*/ 	.word	0x00000000
        /*0a84*/ 	.word	0x00000000
        /*0a88*/ 	.short	0x010a
        /*0a8a*/ 	.byte	0xff
	.zero		1


	//   ....[152]....
        /*0a8c*/ 	.word	0x000087f0
        /*0a90*/ 	.word	0x00000000
        /*0a94*/ 	.word	0x00000000
        /*0a98*/ 	.short	0x010a
        /*0a9a*/ 	.byte	0xff
	.zero		1


	//   ....[153]....
        /*0a9c*/ 	.word	0x00008850
        /*0aa0*/ 	.word	0x00000000
        /*0aa4*/ 	.word	0x00000000
        /*0aa8*/ 	.short	0x010a
        /*0aaa*/ 	.byte	0xff
	.zero		1


	//   ....[154]....
        /*0aac*/ 	.word	0x000088b0
        /*0ab0*/ 	.word	0x00000000
        /*0ab4*/ 	.word	0x00000000
        /*0ab8*/ 	.short	0x010a
        /*0aba*/ 	.byte	0xff
	.zero		1


	//   ....[155]....
        /*0abc*/ 	.word	0x00008900
        /*0ac0*/ 	.word	0x00000000
        /*0ac4*/ 	.word	0x00000150
        /*0ac8*/ 	.short	0x010a
        /*0aca*/ 	.byte	0xff
	.zero		1


	//   ....[156]....
        /*0acc*/ 	.word	0x00008960
        /*0ad0*/ 	.word	0x00000000
        /*0ad4*/ 	.word	0x00000148
        /*0ad8*/ 	.short	0x010a
        /*0ada*/ 	.byte	0xff
	.zero		1


	//   ....[157]....
        /*0adc*/ 	.word	0x000089c0
        /*0ae0*/ 	.word	0x00000000
        /*0ae4*/ 	.word	0x00000138
        /*0ae8*/ 	.short	0x010a
        /*0aea*/ 	.byte	0xff
	.zero		1


	//   ....[158]....
        /*0aec*/ 	.word	0x00008a10
        /*0af0*/ 	.word	0x00000000
        /*0af4*/ 	.word	0x00000150
        /*0af8*/ 	.short	0x010a
        /*0afa*/ 	.byte	0xff
	.zero		1


	//   ....[159]....
        /*0afc*/ 	.word	0x00008a70
        /*0b00*/ 	.word	0x00000000
        /*0b04*/ 	.word	0x00000130
        /*0b08*/ 	.short	0x010a
        /*0b0a*/ 	.byte	0xff
	.zero		1


	//   ....[160]....
        /*0b0c*/ 	.word	0x00008ad0
        /*0b10*/ 	.word	0x00000003
        /*0b14*/ 	.word	0x00000170
        /*0b18*/ 	.short	0x010a
        /*0b1a*/ 	.byte	0xff
	.zero		1


	//----- nvinfo : EIATTR_NUM_MBARRIERS
	.align		4
.L_44:
        /*0b1c*/ 	.byte	0x03, 0x38
        /*0b1e*/ 	.short	0x003a


	//----- nvinfo : EIATTR_EXIT_INSTR_OFFSETS
	.align		4
        /*0b20*/ 	.byte	0x04, 0x1c
        /*0b22*/ 	.short	(.L_46 - .L_45)


	//   ....[0]....
.L_45:
        /*0b24*/ 	.word	0x00002f00


	//   ....[1]....
        /*0b28*/ 	.word	0x000033f0


	//   ....[2]....
        /*0b2c*/ 	.word	0x00003450


	//   ....[3]....
        /*0b30*/ 	.word	0x000042c0


	//   ....[4]....
        /*0b34*/ 	.word	0x00005060


	//   ....[5]....
        /*0b38*/ 	.word	0x000050a0


	//   ....[6]....
        /*0b3c*/ 	.word	0x00007ce0


	//----- nvinfo : EIATTR_MAX_THREADS
	.align		4
.L_46:
        /*0b40*/ 	.byte	0x04, 0x05
        /*0b42*/ 	.short	(.L_48 - .L_47)
.L_47:
        /*0b44*/ 	.word	0x00000100
        /*0b48*/ 	.word	0x00000001
        /*0b4c*/ 	.word	0x00000001


	//----- nvinfo : EIATTR_CRS_STACK_SIZE
	.align		4
.L_48:
        /*0b50*/ 	.byte	0x04, 0x1e
        /*0b52*/ 	.short	(.L_50 - .L_49)
.L_49:
        /*0b54*/ 	.word	0x00000000


	//----- nvinfo : EIATTR_CBANK_PARAM_SIZE
	.align		4
.L_50:
        /*0b58*/ 	.byte	0x03, 0x19
        /*0b5a*/ 	.short	0x0800


	//----- nvinfo : EIATTR_PARAM_CBANK
	.align		4
        /*0b5c*/ 	.byte	0x04, 0x0a
        /*0b5e*/ 	.short	(.L_52 - .L_51)
	.align		4
.L_51:
        /*0b60*/ 	.word	index@(.nv.constant0._ZN7cutlass13device_kernelINS_4gemm6kernel13GemmUniversalIN4cute5tupleIJiiiiEEENS1_10collective13CollectiveMmaINS1_35MainloopSm100TmaUmmaWarpSpecializedILi19ELi2ELi4ENS5_IJNS4_1CILi1EEESB_SB_EEEEENS5_IJNSA_ILi64EEENSA_ILi112EEESE_EEEaNS5_IJlSB_lEEEaSH_NS4_8TiledMMAINS4_8MMA_AtomIJNS4_15SM100_MMA_S8_SSIaaiLi64ELi112ELNS4_4UMMA5MajorE0ELSM_0ELNSL_8SaturateE0EEEEEENS4_6LayoutISC_NS5_IJNSA_ILi0EEESR_SR_EEEEENS5_IJNS4_10UnderscoreESU_SU_EEEEENS4_13SM90_TMA_LOADENS4_14ComposedLayoutINS4_7SwizzleILi2ELi4ELi3EEENS4_18smem_ptr_flag_bitsILi8EEENSQ_INS5_IJNSA_ILi8EEESE_EEENS5_IJSE_SB_EEEEEEEvNS4_8identityESX_S17_vS18_EENS_8epilogue10collective18CollectiveEpilogueINS1A_23Sm100TmaWarpSpecializedILi1ELi1ELi56ELb0ELb0EEEJSG_NS5_IJNSQ_ISE_SB_EENSQ_ISF_SB_EEEEEaSH_aSH_NS1A_6fusion15FusionCallbacksIS1E_NS1I_17LinearCombinationIaiaiLNS_15FloatRoundStyleE2EEESG_S1H_JEEENS4_5SM1004TMEM4LOAD25SM100_TMEM_LOAD_16dp32b8xESX_NSY_INSZ_ILi0ELi4ELi3EEES12_NSQ_INS5_IJS13_NSA_ILi16EEEEEENS5_IJS1T_SB_EEEEEEENS4_39AutoVectorizingCopyWithAssumedAlignmentILi128EEENS4_14SM90_TMA_STOREES1X_S1Z_S1Z_EEEvvEEEEvNT_6ParamsE)
        /*0b64*/ 	.short	0x0380
        /*0b66*/ 	.short	0x0800


	//----- nvinfo : EIATTR_SW_WAR
	.align		4
.L_52:
        /*0b68*/ 	.byte	0x04, 0x36
        /*0b6a*/ 	.short	(.L_54 - .L_53)
.L_53:
        /*0b6c*/ 	.word	0x00000008
.L_54:


//--------------------- .nv.callgraph             --------------------------
	.section	.nv.callgraph,"",@"SHT_CUDA_CALLGRAPH"
	.align	4
	.sectionentsize	8
	.align		4
        /*0000*/ 	.word	0x00000000
	.align		4
        /*0004*/ 	.word	0xffffffff
	.align		4
        /*0008*/ 	.word	index@(_ZN7cutlass13device_kernelINS_4gemm6kernel13GemmUniversalIN4cute5tupleIJiiiiEEENS1_10collective13CollectiveMmaINS1_35MainloopSm100TmaUmmaWarpSpecializedILi19ELi2ELi4ENS5_IJNS4_1CILi1EEESB_SB_EEEEENS5_IJNSA_ILi64EEENSA_ILi112EEESE_EEEaNS5_IJlSB_lEEEaSH_NS4_8TiledMMAINS4_8MMA_AtomIJNS4_15SM100_MMA_S8_SSIaaiLi64ELi112ELNS4_4UMMA5MajorE0ELSM_0ELNSL_8SaturateE0EEEEEENS4_6LayoutISC_NS5_IJNSA_ILi0EEESR_SR_EEEEENS5_IJNS4_10UnderscoreESU_SU_EEEEENS4_13SM90_TMA_LOADENS4_14ComposedLayoutINS4_7SwizzleILi2ELi4ELi3EEENS4_18smem_ptr_flag_bitsILi8EEENSQ_INS5_IJNSA_ILi8EEESE_EEENS5_IJSE_SB_EEEEEEEvNS4_8identityESX_S17_vS18_EENS_8epilogue10collective18CollectiveEpilogueINS1A_23Sm100TmaWarpSpecializedILi1ELi1ELi56ELb0ELb0EEEJSG_NS5_IJNSQ_ISE_SB_EENSQ_ISF_SB_EEEEEaSH_aSH_NS1A_6fusion15FusionCallbacksIS1E_NS1I_17LinearCombinationIaiaiLNS_15FloatRoundStyleE2EEESG_S1H_JEEENS4_5SM1004TMEM4LOAD25SM100_TMEM_LOAD_16dp32b8xESX_NSY_INSZ_ILi0ELi4ELi3EEES12_NSQ_INS5_IJS13_NSA_ILi16EEEEEENS5_IJS1T_SB_EEEEEEENS4_39AutoVectorizingCopyWithAssumedAlignmentILi128EEENS4_14SM90_TMA_STOREES1X_S1Z_S1Z_EEEvvEEEEvNT_6ParamsE)
	.align		4
        /*000c*/ 	.word	index@(__assertfail)
	.align		4
        /*0010*/ 	.word	0x00000000
	.align		4
        /*0014*/ 	.word	0xfffffffe
	.align		4
        /*0018*/ 	.word	0x00000000
	.align		4
        /*001c*/ 	.word	0xfffffffd
	.align		4
        /*0020*/ 	.word	0x00000000
	.align		4
        /*0024*/ 	.word	0xfffffffc


//--------------------- .nv.constant4             --------------------------
	.section	.nv.constant4,"a",@progbits
	.align	8
	.align		8
.nv.constant4:
        /*0000*/ 	.dword	__assertfail
	.align		8
        /*0008*/ 	.dword	__unnamed_1
	.align		8
        /*0010*/ 	.dword	_ZN40_INTERNAL_6776311e_4_k_cu_1f5e7247_208144cuda3std3__45__cpo5beginE
	.align		8
        /*0018*/ 	.dword	_ZN40_INTERNAL_6776311e_4_k_cu_1f5e7247_208144cuda3std3__45__cpo3endE
	.align		8
        /*0020*/ 	.dword	_ZN40_INTERNAL_6776311e_4_k_cu_1f5e7247_208144cuda3std3__45__cpo6cbeginE
	.align		8
        /*0028*/ 	.dword	_ZN40_INTERNAL_6776311e_4_k_cu_1f5e7247_208144cuda3std3__45__cpo4cendE
	.align		8
        /*0030*/ 	.dword	_ZN40_INTERNAL_6776311e_4_k_cu_1f5e7247_208144cuda3std3__442_GLOBAL__N__6776311e_4_k_cu_1f5e7247_208146ignoreE
	.align		8
        /*0038*/ 	.dword	_ZN40_INTERNAL_6776311e_4_k_cu_1f5e7247_208144cuda3std3__419piecewise_constructE
	.align		8
        /*0040*/ 	.dword	_ZN40_INTERNAL_6776311e_4_k_cu_1f5e7247_208144cuda3std3__48in_placeE
	.align		8
        /*0048*/ 	.dword	_ZN40_INTERNAL_6776311e_4_k_cu_1f5e7247_208144cuda3std6ranges3__45__cpo4swapE
	.align		8
        /*0050*/ 	.dword	_ZN40_INTERNAL_6776311e_4_k_cu_1f5e7247_208144cuda3std6ranges3__45__cpo9iter_moveE
	.align		8
        /*0058*/ 	.dword	_ZN40_INTERNAL_6776311e_4_k_cu_1f5e7247_208144cute7productE
	.align		8
        /*0060*/ 	.dword	_ZN40_INTERNAL_6776311e_4_k_cu_1f5e7247_208144cute1_E
	.align		8
        /*0068*/ 	.dword	$str$25
	.align		8
        /*0070*/ 	.dword	$str$26


//--------------------- .text._ZN7cutlass13device_kernelINS_4gemm6kernel13GemmUniversalIN4cute5tupleIJiiiiEEENS1_10collective13CollectiveMmaINS1_35MainloopSm100TmaUmmaWarpSpecializedILi19ELi2ELi4ENS5_IJNS4_1CILi1EEESB_SB_EEEEENS5_IJNSA_ILi64EEENSA_ILi112EEESE_EEEaNS5_IJlSB_lEEEaSH_NS4_8TiledMMAINS4_8MMA_AtomIJNS4_15SM100_MMA_S8_SSIaaiLi64ELi112ELNS4_4UMMA5MajorE0ELSM_0ELNSL_8SaturateE0EEEEEENS4_6LayoutISC_NS5_IJNSA_ILi0EEESR_SR_EEEEENS5_IJNS4_10UnderscoreESU_SU_EEEEENS4_13SM90_TMA_LOADENS4_14ComposedLayoutINS4_7SwizzleILi2ELi4ELi3EEENS4_18smem_ptr_flag_bitsILi8EEENSQ_INS5_IJNSA_ILi8EEESE_EEENS5_IJSE_SB_EEEEEEEvNS4_8identityESX_S17_vS18_EENS_8epilogue10collective18CollectiveEpilogueINS1A_23Sm100TmaWarpSpecializedILi1ELi1ELi56ELb0ELb0EEEJSG_NS5_IJNSQ_ISE_SB_EENSQ_ISF_SB_EEEEEaSH_aSH_NS1A_6fusion15FusionCallbacksIS1E_NS1I_17LinearCombinationIaiaiLNS_15FloatRoundStyleE2EEESG_S1H_JEEENS4_5SM1004TMEM4LOAD25SM100_TMEM_LOAD_16dp32b8xESX_NSY_INSZ_ILi0ELi4ELi3EEES12_NSQ_INS5_IJS13_NSA_ILi16EEEEEENS5_IJS1T_SB_EEEEEEENS4_39AutoVectorizingCopyWithAssumedAlignmentILi128EEENS4_14SM90_TMA_STOREES1X_S1Z_S1Z_EEEvvEEEEvNT_6ParamsE --------------------------
	.section	.text._ZN7cutlass13device_kernelINS_4gemm6kernel13GemmUniversalIN4cute5tupleIJiiiiEEENS1_10collective13CollectiveMmaINS1_35MainloopSm100TmaUmmaWarpSpecializedILi19ELi2ELi4ENS5_IJNS4_1CILi1EEESB_SB_EEEEENS5_IJNSA_ILi64EEENSA_ILi112EEESE_EEEaNS5_IJlSB_lEEEaSH_NS4_8TiledMMAINS4_8MMA_AtomIJNS4_15SM100_MMA_S8_SSIaaiLi64ELi112ELNS4_4UMMA5MajorE0ELSM_0ELNSL_8SaturateE0EEEEEENS4_6LayoutISC_NS5_IJNSA_ILi0EEESR_SR_EEEEENS5_IJNS4_10UnderscoreESU_SU_EEEEENS4_13SM90_TMA_LOADENS4_14ComposedLayoutINS4_7SwizzleILi2ELi4ELi3EEENS4_18smem_ptr_flag_bitsILi8EEENSQ_INS5_IJNSA_ILi8EEESE_EEENS5_IJSE_SB_EEEEEEEvNS4_8identityESX_S17_vS18_EENS_8epilogue10collective18CollectiveEpilogueINS1A_23Sm100TmaWarpSpecializedILi1ELi1ELi56ELb0ELb0EEEJSG_NS5_IJNSQ_ISE_SB_EENSQ_ISF_SB_EEEEEaSH_aSH_NS1A_6fusion15FusionCallbacksIS1E_NS1I_17LinearCombinationIaiaiLNS_15FloatRoundStyleE2EEESG_S1H_JEEENS4_5SM1004TMEM4LOAD25SM100_TMEM_LOAD_16dp32b8xESX_NSY_INSZ_ILi0ELi4ELi3EEES12_NSQ_INS5_IJS13_NSA_ILi16EEEEEENS5_IJS1T_SB_EEEEEEENS4_39AutoVectorizingCopyWithAssumedAlignmentILi128EEENS4_14SM90_TMA_STOREES1X_S1Z_S1Z_EEEvvEEEEvNT_6ParamsE,"ax",@progbits
	.align	128
.text._ZN7cutlass13device_kernelINS_4gemm6kernel13GemmUniversalIN4cute5tupleIJiiiiEEENS1_10collective13CollectiveMmaINS1_35MainloopSm100TmaUmmaWarpSpecializedILi19ELi2ELi4ENS5_IJNS4_1CILi1EEESB_SB_EEEEENS5_IJNSA_ILi64EEENSA_ILi112EEESE_EEEaNS5_IJlSB_lEEEaSH_NS4_8TiledMMAINS4_8MMA_AtomIJNS4_15SM100_MMA_S8_SSIaaiLi64ELi112ELNS4_4UMMA5MajorE0ELSM_0ELNSL_8SaturateE0EEEEEENS4_6LayoutISC_NS5_IJNSA_ILi0EEESR_SR_EEEEENS5_IJNS4_10UnderscoreESU_SU_EEEEENS4_13SM90_TMA_LOADENS4_14ComposedLayoutINS4_7SwizzleILi2ELi4ELi3EEENS4_18smem_ptr_flag_bitsILi8EEENSQ_INS5_IJNSA_ILi8EEESE_EEENS5_IJSE_SB_EEEEEEEvNS4_8identityESX_S17_vS18_EENS_8epilogue10collective18CollectiveEpilogueINS1A_23Sm100TmaWarpSpecializedILi1ELi1ELi56ELb0ELb0EEEJSG_NS5_IJNSQ_ISE_SB_EENSQ_ISF_SB_EEEEEaSH_aSH_NS1A_6fusion15FusionCallbacksIS1E_NS1I_17LinearCombinationIaiaiLNS_15FloatRoundStyleE2EEESG_S1H_JEEENS4_5SM1004TMEM4LOAD25SM100_TMEM_LOAD_16dp32b8xESX_NSY_INSZ_ILi0ELi4ELi3EEES12_NSQ_INS5_IJS13_NSA_ILi16EEEEEENS5_IJS1T_SB_EEEEEEENS4_39AutoVectorizingCopyWithAssumedAlignmentILi128EEENS4_14SM90_TMA_STOREES1X_S1Z_S1Z_EEEvvEEEEvNT_6ParamsE:
        .type           _ZN7cutlass13device_kernelINS_4gemm6kernel13GemmUniversalIN4cute5tupleIJiiiiEEENS1_10collective13CollectiveMmaINS1_35MainloopSm100TmaUmmaWarpSpecializedILi19ELi2ELi4ENS5_IJNS4_1CILi1EEESB_SB_EEEEENS5_IJNSA_ILi64EEENSA_ILi112EEESE_EEEaNS5_IJlSB_lEEEaSH_NS4_8TiledMMAINS4_8MMA_AtomIJNS4_15SM100_MMA_S8_SSIaaiLi64ELi112ELNS4_4UMMA5MajorE0ELSM_0ELNSL_8SaturateE0EEEEEENS4_6LayoutISC_NS5_IJNSA_ILi0EEESR_SR_EEEEENS5_IJNS4_10UnderscoreESU_SU_EEEEENS4_13SM90_TMA_LOADENS4_14ComposedLayoutINS4_7SwizzleILi2ELi4ELi3EEENS4_18smem_ptr_flag_bitsILi8EEENSQ_INS5_IJNSA_ILi8EEESE_EEENS5_IJSE_SB_EEEEEEEvNS4_8identityESX_S17_vS18_EENS_8epilogue10collective18CollectiveEpilogueINS1A_23Sm100TmaWarpSpecializedILi1ELi1ELi56ELb0ELb0EEEJSG_NS5_IJNSQ_ISE_SB_EENSQ_ISF_SB_EEEEEaSH_aSH_NS1A_6fusion15FusionCallbacksIS1E_NS1I_17LinearCombinationIaiaiLNS_15FloatRoundStyleE2EEESG_S1H_JEEENS4_5SM1004TMEM4LOAD25SM100_TMEM_LOAD_16dp32b8xESX_NSY_INSZ_ILi0ELi4ELi3EEES12_NSQ_INS5_IJS13_NSA_ILi16EEEEEENS5_IJS1T_SB_EEEEEEENS4_39AutoVectorizingCopyWithAssumedAlignmentILi128EEENS4_14SM90_TMA_STOREES1X_S1Z_S1Z_EEEvvEEEEvNT_6ParamsE,@function
        .size           _ZN7cutlass13device_kernelINS_4gemm6kernel13GemmUniversalIN4cute5tupleIJiiiiEEENS1_10collective13CollectiveMmaINS1_35MainloopSm100TmaUmmaWarpSpecializedILi19ELi2ELi4ENS5_IJNS4_1CILi1EEESB_SB_EEEEENS5_IJNSA_ILi64EEENSA_ILi112EEESE_EEEaNS5_IJlSB_lEEEaSH_NS4_8TiledMMAINS4_8MMA_AtomIJNS4_15SM100_MMA_S8_SSIaaiLi64ELi112ELNS4_4UMMA5MajorE0ELSM_0ELNSL_8SaturateE0EEEEEENS4_6LayoutISC_NS5_IJNSA_ILi0EEESR_SR_EEEEENS5_IJNS4_10UnderscoreESU_SU_EEEEENS4_13SM90_TMA_LOADENS4_14ComposedLayoutINS4_7SwizzleILi2ELi4ELi3EEENS4_18smem_ptr_flag_bitsILi8EEENSQ_INS5_IJNSA_ILi8EEESE_EEENS5_IJSE_SB_EEEEEEEvNS4_8identityESX_S17_vS18_EENS_8epilogue10collective18CollectiveEpilogueINS1A_23Sm100TmaWarpSpecializedILi1ELi1ELi56ELb0ELb0EEEJSG_NS5_IJNSQ_ISE_SB_EENSQ_ISF_SB_EEEEEaSH_aSH_NS1A_6fusion15FusionCallbacksIS1E_NS1I_17LinearCombinationIaiaiLNS_15FloatRoundStyleE2EEESG_S1H_JEEENS4_5SM1004TMEM4LOAD25SM100_TMEM_LOAD_16dp32b8xESX_NSY_INSZ_ILi0ELi4ELi3EEES12_NSQ_INS5_IJS13_NSA_ILi16EEEEEENS5_IJS1T_SB_EEEEEEENS4_39AutoVectorizingCopyWithAssumedAlignmentILi128EEENS4_14SM90_TMA_STOREES1X_S1Z_S1Z_EEEvvEEEEvNT_6ParamsE,(.L_x_177 - _ZN7cutlass13device_kernelINS_4gemm6kernel13GemmUniversalIN4cute5tupleIJiiiiEEENS1_10collective13CollectiveMmaINS1_35MainloopSm100TmaUmmaWarpSpecializedILi19ELi2ELi4ENS5_IJNS4_1CILi1EEESB_SB_EEEEENS5_IJNSA_ILi64EEENSA_ILi112EEESE_EEEaNS5_IJlSB_lEEEaSH_NS4_8TiledMMAINS4_8MMA_AtomIJNS4_15SM100_MMA_S8_SSIaaiLi64ELi112ELNS4_4UMMA5MajorE0ELSM_0ELNSL_8SaturateE0EEEEEENS4_6LayoutISC_NS5_IJNSA_ILi0EEESR_SR_EEEEENS5_IJNS4_10UnderscoreESU_SU_EEEEENS4_13SM90_TMA_LOADENS4_14ComposedLayoutINS4_7SwizzleILi2ELi4ELi3EEENS4_18smem_ptr_flag_bitsILi8EEENSQ_INS5_IJNSA_ILi8EEESE_EEENS5_IJSE_SB_EEEEEEEvNS4_8identityESX_S17_vS18_EENS_8epilogue10collective18CollectiveEpilogueINS1A_23Sm100TmaWarpSpecializedILi1ELi1ELi56ELb0ELb0EEEJSG_NS5_IJNSQ_ISE_SB_EENSQ_ISF_SB_EEEEEaSH_aSH_NS1A_6fusion15FusionCallbacksIS1E_NS1I_17LinearCombinationIaiaiLNS_15FloatRoundStyleE2EEESG_S1H_JEEENS4_5SM1004TMEM4LOAD25SM100_TMEM_LOAD_16dp32b8xESX_NSY_INSZ_ILi0ELi4ELi3EEES12_NSQ_INS5_IJS13_NSA_ILi16EEEEEENS5_IJS1T_SB_EEEEEEENS4_39AutoVectorizingCopyWithAssumedAlignmentILi128EEENS4_14SM90_TMA_STOREES1X_S1Z_S1Z_EEEvvEEEEvNT_6ParamsE)
        .other          _ZN7cutlass13device_kernelINS_4gemm6kernel13GemmUniversalIN4cute5tupleIJiiiiEEENS1_10collective13CollectiveMmaINS1_35MainloopSm100TmaUmmaWarpSpecializedILi19ELi2ELi4ENS5_IJNS4_1CILi1EEESB_SB_EEEEENS5_IJNSA_ILi64EEENSA_ILi112EEESE_EEEaNS5_IJlSB_lEEEaSH_NS4_8TiledMMAINS4_8MMA_AtomIJNS4_15SM100_MMA_S8_SSIaaiLi64ELi112ELNS4_4UMMA5MajorE0ELSM_0ELNSL_8SaturateE0EEEEEENS4_6LayoutISC_NS5_IJNSA_ILi0EEESR_SR_EEEEENS5_IJNS4_10UnderscoreESU_SU_EEEEENS4_13SM90_TMA_LOADENS4_14ComposedLayoutINS4_7SwizzleILi2ELi4ELi3EEENS4_18smem_ptr_flag_bitsILi8EEENSQ_INS5_IJNSA_ILi8EEESE_EEENS5_IJSE_SB_EEEEEEEvNS4_8identityESX_S17_vS18_EENS_8epilogue10collective18CollectiveEpilogueINS1A_23Sm100TmaWarpSpecializedILi1ELi1ELi56ELb0ELb0EEEJSG_NS5_IJNSQ_ISE_SB_EENSQ_ISF_SB_EEEEEaSH_aSH_NS1A_6fusion15FusionCallbacksIS1E_NS1I_17LinearCombinationIaiaiLNS_15FloatRoundStyleE2EEESG_S1H_JEEENS4_5SM1004TMEM4LOAD25SM100_TMEM_LOAD_16dp32b8xESX_NSY_INSZ_ILi0ELi4ELi3EEES12_NSQ_INS5_IJS13_NSA_ILi16EEEEEENS5_IJS1T_SB_EEEEEEENS4_39AutoVectorizingCopyWithAssumedAlignmentILi128EEENS4_14SM90_TMA_STOREES1X_S1Z_S1Z_EEEvvEEEEvNT_6ParamsE,@"STO_CUDA_ENTRY STV_DEFAULT"
_ZN7cutlass13device_kernelINS_4gemm6kernel13GemmUniversalIN4cute5tupleIJiiiiEEENS1_10collective13CollectiveMmaINS1_35MainloopSm100TmaUmmaWarpSpecializedILi19ELi2ELi4ENS5_IJNS4_1CILi1EEESB_SB_EEEEENS5_IJNSA_ILi64EEENSA_ILi112EEESE_EEEaNS5_IJlSB_lEEEaSH_NS4_8TiledMMAINS4_8MMA_AtomIJNS4_15SM100_MMA_S8_SSIaaiLi64ELi112ELNS4_4UMMA5MajorE0ELSM_0ELNSL_8SaturateE0EEEEEENS4_6LayoutISC_NS5_IJNSA_ILi0EEESR_SR_EEEEENS5_IJNS4_10UnderscoreESU_SU_EEEEENS4_13SM90_TMA_LOADENS4_14ComposedLayoutINS4_7SwizzleILi2ELi4ELi3EEENS4_18smem_ptr_flag_bitsILi8EEENSQ_INS5_IJNSA_ILi8EEESE_EEENS5_IJSE_SB_EEEEEEEvNS4_8identityESX_S17_vS18_EENS_8epilogue10collective18CollectiveEpilogueINS1A_23Sm100TmaWarpSpecializedILi1ELi1ELi56ELb0ELb0EEEJSG_NS5_IJNSQ_ISE_SB_EENSQ_ISF_SB_EEEEEaSH_aSH_NS1A_6fusion15FusionCallbacksIS1E_NS1I_17LinearCombinationIaiaiLNS_15FloatRoundStyleE2EEESG_S1H_JEEENS4_5SM1004TMEM4LOAD25SM100_TMEM_LOAD_16dp32b8xESX_NSY_INSZ_ILi0ELi4ELi3EEES12_NSQ_INS5_IJS13_NSA_ILi16EEEEEENS5_IJS1T_SB_EEEEEEENS4_39AutoVectorizingCopyWithAssumedAlignmentILi128EEENS4_14SM90_TMA_STOREES1X_S1Z_S1Z_EEEvvEEEEvNT_6ParamsE:
[----:B------:R-:W1:Y:S01]  /*0000*/  LDC R1, c[0x0][0x37c] ;  /* 0x0000df00ff017b82 */ /* 0x000e620000000800 */
[----:B------:R-:W2:Y:S01]  /*0010*/  S2R R143, SR_TID.X ;  /* 0x00000000008f7919 */ /* 0x000ea20000002100 */
[----:B------:R-:W3:Y:S01]  /*0020*/  LDCU.64 UR4, c[0x0][0x890] ;  /* 0x00011200ff0477ac */ /* 0x000ee20008000a00 */
[----:B------:R-:W-:Y:S02]  /*0030*/  PRMT R132, RZ, 0x7610, R132 ;  /* 0x00007610ff847816 */ /* 0x000fe40000000084 */
[----:B------:R-:W-:Y:S01]  /*0040*/  ELECT P5, URZ, PT ;  /* 0x0000000000ff782f */ /* 0x000fe200038a0000 */
[----:B------:R-:W4:Y:S01]  /*0050*/  LDCU.64 UR46, c[0x0][0x358] ;  /* 0x00006b00ff2e77ac */ /* 0x000f220008000a00 */
[----:B---3--:R-:W-:-:S04]  /*0060*/  UISETP.NE.U32.AND UP0, UPT, UR4, URZ, UPT ;  /* 0x000000ff0400728c */ /* 0x008fc8000bf05070 */
[----:B------:R-:W-:Y:S01]  /*0070*/  UISETP.NE.AND.EX UP0, UPT, UR5, URZ, UPT, UP0 ;  /* 0x000000ff0500728c */ /* 0x000fe2000bf05300 */
[----:B--2---:R-:W-:-:S05]  /*0080*/  SHF.R.U32.HI R138, RZ, 0x5, R143 ;  /* 0x00000005ff8a7819 */ /* 0x004fca000001168f */
[----:B------:R-:W2:Y:S02]  /*0090*/  SHFL.IDX PT, R0, R138, RZ, 0x1f ;  /* 0x00001fff8a007589 */ /* 0x000ea400000e0000 */
[----:B--2---:R-:W-:Y:S01]  /*00a0*/  R2UR UR8, R0 ;  /* 0x00000000000872ca */ /* 0x004fe200000e0000 */
[----:B-1--4-:R-:W-:-:S14]  /*00b0*/  BRA.U UP0, `(.L_x_0) ;  /* 0x00000001002c7547 */ /* 0x012fdc000b800000 */
[----:B------:R-:W1:Y:S02]  /*00c0*/  LDCU.64 UR6, c[0x0][0x888] ;  /* 0x00011100ff0677ac */ /* 0x000e640008000a00 */
[----:B-1----:R-:W-:-:S04]  /*00d0*/  UISETP.NE.U32.AND UP0, UPT, UR6, URZ, UPT ;  /* 0x000000ff0600728c */ /* 0x002fc8000bf05070 */
[----:B------:R-:W-:-:S09]  /*00e0*/  UISETP.NE.AND.EX UP0, UPT, UR7, URZ, UPT, UP0 ;  /* 0x000000ff0700728c */ /* 0x000fd2000bf05300 */
[----:B------:R-:W-:Y:S05]  /*00f0*/  BRA.U !UP0, `(.L_x_1) ;  /* 0x0000000108147547 */ /* 0x000fea000b800000 */
[----:B------:R-:W1:Y:S02]  /*0100*/  LDC.64 R2, c[0x0][0x888] ;  /* 0x00022200ff027b82 */ /* 0x000e640000000a00 */
[----:B-1----:R-:W2:Y:S01]  /*0110*/  LDG.E R0, desc[UR46][R2.64] ;  /* 0x0000002e02007981 */ /* 0x002ea2000c1e1900 */
[----:B------:R-:W-:Y:S01]  /*0120*/  HFMA2 R132, -RZ, RZ, 0, 5.9604644775390625e-08 ;  /* 0x00000001ff847431 */ /* 0x000fe200000001ff */
[----:B--2---:R-:W-:Y:S01]  /*0130*/  R2UR UR39, R0 ;  /* 0x00000000002772ca */ /* 0x004fe200000e0000 */
[----:B------:R-:W-:Y:S05]  /*0140*/  BRA `(.L_x_0) ;  /* 0x0000000000087947 */ /* 0x000fea0003800000 */
.L_x_1:
[----:B------:R-:W-:Y:S01]  /*0150*/  HFMA2 R132, -RZ, RZ, 0, 5.9604644775390625e-08 ;  /* 0x00000001ff847431 */ /* 0x000fe200000001ff */
[----:B------:R-:W1:Y:S02]  /*0160*/  LDCU UR39, c[0x0][0x880] ;  /* 0x00011000ff2777ac */ /* 0x000e640008000800 */
.L_x_0:
[----:B------:R-:W2:Y:S02]  /*0170*/  LDCU.64 UR6, c[0x0][0x8b0] ;  /* 0x00011600ff0677ac */ /* 0x000ea40008000a00 */
[----:B--2---:R-:W-:-:S04]  /*0180*/  UISETP.NE.U32.AND UP0, UPT, UR6, URZ, UPT ;  /* 0x000000ff0600728c */ /* 0x004fc8000bf05070 */
[----:B------:R-:W-:-:S09]  /*0190*/  UISETP.NE.AND.EX UP0, UPT, UR7, URZ, UPT, UP0 ;  /* 0x000000ff0700728c */ /* 0x000fd2000bf05300 */
[----:B------:R-:W-:Y:S05]  /*01a0*/  BRA.U UP0, `(.L_x_2) ;  /* 0x0000000100207547 */ /* 0x000fea000b800000 */
[----:B------:R-:W2:Y:S02]  /*01b0*/  LDCU.64 UR6, c[0x0][0x8a8] ;  /* 0x00011500ff0677ac */ /* 0x000ea40008000a00 */
[----:B--2---:R-:W-:-:S04]  /*01c0*/  UISETP.NE.U32.AND UP0, UPT, UR6, URZ, UPT ;  /* 0x000000ff0600728c */ /* 0x004fc8000bf05070 */
[----:B------:R-:W-:-:S09]  /*01d0*/  UISETP.NE.AND.EX UP0, UPT, UR7, URZ, UPT, UP0 ;  /* 0x000000ff0700728c */ /* 0x000fd2000bf05300 */
[----:B------:R-:W-:Y:S05]  /*01e0*/  BRA.U !UP0, `(.L_x_3) ;  /* 0x00000001080c7547 */ /* 0x000fea000b800000 */
[----:B------:R-:W2:Y:S02]  /*01f0*/  LDC.64 R74, c[0x0][0x8a8] ;  /* 0x00022a00ff4a7b82 */ /* 0x000ea40000000a00 */
[----:B--2---:R2:W5:Y:S01]  /*0200*/  LDG.E R74, desc[UR46][R74.64] ;  /* 0x0000002e4a4a7981 */ /* 0x004562000c1e1900 */
[----:B------:R-:W-:Y:S05]  /*0210*/  BRA `(.L_x_2) ;  /* 0x0000000000047947 */ /* 0x000fea0003800000 */
.L_x_3:
[----:B------:R-:W3:Y:S02]  /*0220*/  LDC R74, c[0x0][0x8a0] ;  /* 0x00022800ff4a7b82 */ /* 0x000ee40000000800 */
.L_x_2:
[----:B------:R-:W-:Y:S01]  /*0230*/  IMAD.U32 R0, RZ, RZ, UR8 ;  /* 0x00000008ff007e24 */ /* 0x000fe2000f8e00ff */
[----:B------:R-:W-:Y:S04]  /*0240*/  BSSY.RECONVERGENT B0, `(.L_x_4) ;  /* 0x000000c000007945 */ /* 0x000fe80003800200 */
[C---:B------:R-:W-:Y:S02]  /*0250*/  ISETP.NE.OR P1, PT, R0.reuse, 0x1, !P5 ;  /* 0x000000010000780c */ /* 0x040fe40006f25670 */
[----:B------:R-:W-:-:S11]  /*0260*/  ISETP.NE.OR P0, PT, R0, 0x3, !P5 ;  /* 0x000000030000780c */ /* 0x000fd60006f05670 */
[----:B------:R-:W-:Y:S05]  /*0270*/  @P1 BRA `(.L_x_5) ;  /* 0x0000000000201947 */ /* 0x000fea0003800000 */
[----:B------:R-:W4:Y:S02]  /*0280*/  LDCU.64 UR6, c[0x0][0x348] ;  /* 0x00006900ff0677ac */ /* 0x000f240008000a00 */
[----:B----4-:R-:W-:Y:S02]  /*0290*/  UIADD3 UR10, UP1, UPT, UR6, 0x80, URZ ;  /* 0x00000080060a7890 */ /* 0x010fe4000ff3e0ff */
[----:B------:R-:W-:Y:S02]  /*02a0*/  UIADD3 UR6, UP0, UPT, UR6, 0x180, URZ ;  /* 0x0000018006067890 */ /* 0x000fe4000ff1e0ff */
[----:B------:R-:W-:Y:S02]  /*02b0*/  UIADD3.X UR11, UPT, UPT, URZ, UR7, URZ, UP1, !UPT ;  /* 0x00000007ff0b7290 */ /* 0x000fe40008ffe4ff */
[----:B------:R-:W-:-:S07]  /*02c0*/  UIADD3.X UR7, UPT, UPT, URZ, UR7, URZ, UP0, !UPT ;  /* 0x00000007ff077290 */ /* 0x000fce00087fe4ff */
[----:B------:R4:W-:Y:S02]  /*02d0*/  UTMACCTL.PF [UR10] ;  /* 0x000000000a0079b9 */ /* 0x0009e40008040000 */
[----:B------:R4:W-:Y:S02]  /*02e0*/  UTMACCTL.PF [UR6] ;  /* 0x00000000060079b9 */ /* 0x0009e40008040000 */
[----:B----4-:R-:W-:Y:S01]  /*02f0*/  NOP ;  /* 0x0000000000007918 */ /* 0x010fe20000000000 */
.L_x_5:
[----:B-1----:R-:W-:Y:S05]  /*0300*/  BSYNC.RECONVERGENT B0 ;  /* 0x0000000000007941 */ /* 0x002fea0003800200 */
.L_x_4:
[----:B------:R-:W-:Y:S04]  /*0310*/  BSSY.RECONVERGENT B0, `(.L_x_6) ;  /* 0x000000a000007945 */ /* 0x000fe80003800200 */
[----:B------:R-:W-:Y:S05]  /*0320*/  @P0 BRA `(.L_x_7) ;  /* 0x0000000000200947 */ /* 0x000fea0003800000 */
[----:B------:R-:W1:Y:S02]  /*0330*/  LDCU.64 UR6, c[0x0][0x348] ;  /* 0x00006900ff0677ac */ /* 0x000e640008000a00 */
[----:B-1----:R-:W-:Y:S02]  /*0340*/  UIADD3 UR10, UP1, UPT, UR6, 0x580, URZ ;  /* 0x00000580060a7890 */ /* 0x002fe4000ff3e0ff */
[----:B------:R-:W-:Y:S02]  /*0350*/  UIADD3 UR6, UP0, UPT, UR6, 0x680, URZ ;  /* 0x0000068006067890 */ /* 0x000fe4000ff1e0ff */
[----:B------:R-:W-:Y:S02]  /*0360*/  UIADD3.X UR11, UPT, UPT, URZ, UR7, URZ, UP1, !UPT ;  /* 0x00000007ff0b7290 */ /* 0x000fe40008ffe4ff */
[----:B------:R-:W-:-:S07]  /*0370*/  UIADD3.X UR7, UPT, UPT, URZ, UR7, URZ, UP0, !UPT ;  /* 0x00000007ff077290 */ /* 0x000fce00087fe4ff */
[----:B------:R1:W-:Y:S02]  /*0380*/  UTMACCTL.PF [UR10] ;  /* 0x000000000a0079b9 */ /* 0x0003e40008040000 */
[----:B------:R1:W-:Y:S02]  /*0390*/  UTMACCTL.PF [UR6] ;  /* 0x00000000060079b9 */ /* 0x0003e40008040000 */
[----:B-1----:R-:W-:Y:S01]  /*03a0*/  NOP ;  /* 0x0000000000007918 */ /* 0x002fe20000000000 */
.L_x_7:
[----:B------:R-:W-:Y:S05]  /*03b0*/  BSYNC.RECONVERGENT B0 ;  /* 0x0000000000007941 */ /* 0x000fea0003800200 */
.L_x_6:
[----:B------:R-:W1:Y:S01]  /*03c0*/  LDCU.64 UR6, c[0x0][0x888] ;  /* 0x00011100ff0677ac */ /* 0x000e620008000a00 */
[----:B------:R-:W-:Y:S02]  /*03d0*/  UISETP.EQ.U32.AND UP1, UPT, UR4, URZ, UPT ;  /* 0x000000ff0400728c */ /* 0x000fe4000bf22070 */
[----:B------:R-:W-:Y:S02]  /*03e0*/  UPLOP3.LUT UP2, UPT, UPT, UPT, UPT, 0x80, 0x8 ;  /* 0x000000000008789c */ /* 0x000fe40003f4f070 */
[----:B-1----:R-:W-:-:S04]  /*03f0*/  UISETP.NE.U32.AND UP0, UPT, UR6, URZ, UPT ;  /* 0x000000ff0600728c */ /* 0x002fc8000bf05070 */
[----:B------:R-:W-:-:S04]  /*0400*/  UISETP.NE.AND.EX UP0, UPT, UR7, URZ, UPT, UP0 ;  /* 0x000000ff0700728c */ /* 0x000fc8000bf05300 */
[----:B------:R-:W-:-:S04]  /*0410*/  UISETP.EQ.OR.EX UP3, UPT, UR5, URZ, !UP0, UP1 ;  /* 0x000000ff0500728c */ /* 0x000fc8000c762710 */
[----:B------:R-:W-:-:S05]  /*0420*/  UP2UR UR45, UPR, URZ, 0x8 ;  /* 0x00000008ff2d7883 */ /* 0x000fca0008000000 */
[----:B------:R-:W-:Y:S07]  /*0430*/  BRA.U !UP3, `(.L_x_8) ;  /* 0x000000010b1c7547 */ /* 0x000fee000b800000 */
[----:B------:R-:W-:Y:S02]  /*0440*/  UISETP.NE.U32.AND UP2, UPT, UR4, URZ, UPT ;  /* 0x000000ff0400728c */ /* 0x000fe4000bf45070 */
[----:B------:R-:W-:Y:S02]  /*0450*/  UISETP.NE.AND UP1, UPT, UR39, URZ, UPT ;  /* 0x000000ff2700728c */ /* 0x000fe4000bf25270 */
[----:B------:R-:W-:Y:S02]  /*0460*/  UISETP.NE.AND.EX UP2, UPT, UR5, URZ, UPT, UP2 ;  /* 0x000000ff0500728c */ /* 0x000fe4000bf45320 */
[----:B------:R-:W-:-:S09]  /*0470*/  USEL UR4, URZ, 0xffffffff, UP0 ;  /* 0xffffffffff047887 */ /* 0x000fd20008000000 */
[----:B------:R-:W-:-:S04]  /*0480*/  @!UP2 USEL UR4, URZ, 0xffffffff, UP1 ;  /* 0xffffffffff04a887 */ /* 0x000fc80008800000 */
[----:B------:R-:W-:-:S04]  /*0490*/  ULOP3.LUT UR4, UR4, 0x1, URZ, 0xc0, !UPT ;  /* 0x0000000104047892 */ /* 0x000fc8000f8ec0ff */
[----:B------:R-:W-:-:S11]  /*04a0*/  UISETP.NE.U32.AND UP2, UPT, UR4, 0x1, UPT ;  /* 0x000000010400788c */ /* 0x000fd6000bf45070 */
.L_x_8:
[----:B------:R-:W1:Y:S01]  /*04b0*/  SHFL.IDX PT, R2, R138, RZ, 0x1f ;  /* 0x00001fff8a027589 */ /* 0x000e6200000e0000 */
[----:B------:R-:W-:-:S04]  /*04c0*/  UISETP.NE.AND UP1, UPT, UR8, 0x2, UPT ;  /* 0x000000020800788c */ /* 0x000fc8000bf25270 */
[----:B------:R-:W-:Y:S01]  /*04d0*/  USEL UR6, URZ, 0x1, UP1 ;  /* 0x00000001ff067887 */ /* 0x000fe20008800000 */
[----:B-1----:R-:W-:-:S13]  /*04e0*/  ISETP.NE.AND P0, PT, R2, RZ, PT ;  /* 0x000000ff0200720c */ /* 0x002fda0003f05270 */
[----:B------:R-:W-:Y:S05]  /*04f0*/  @P0 BRA `(.L_x_9) ;  /* 0x0000000000cc0947 */ /* 0x000fea0003800000 */
[----:B------:R-:W-:Y:S01]  /*0500*/  ELECT P0, URZ, PT ;  /* 0x0000000000ff782f */ /* 0x000fe20003800000 */
[----:B------:R-:W-:-:S12]  /*0510*/  BSSY.RECONVERGENT B0, `(.L_x_9) ;  /* 0x0000031000007945 */ /* 0x000fd80003800200 */
[----:B------:R-:W-:Y:S05]  /*0520*/  @!P0 BRA `(.L_x_10) ;  /* 0x0000000000bc8947 */ /* 0x000fea0003800000 */
[----:B------:R-:W1:Y:S01]  /*0530*/  S2UR UR5, SR_CgaCtaId ;  /* 0x00000000000579c3 */ /* 0x000e620000008800 */
[----:B------:R-:W-:Y:S01]  /*0540*/  UMOV UR7, 0x400 ;  /* 0x0000040000077882 */ /* 0x000fe20000000000 */
[----:B------:R-:W-:Y:S02]  /*0550*/  UMOV UR4, 0x1 ;  /* 0x0000000100047882 */ /* 0x000fe40000000000 */
[----:B------:R-:W-:-:S04]  /*0560*/  UIADD3 UR10, UPT, UPT, -UR4, 0x100000, URZ ;  /* 0x00100000040a7890 */ /* 0x000fc8000fffe1ff */
[----:B------:R-:W-:Y:S02]  /*0570*/  USHF.L.U32 UR11, UR10, 0xb, URZ ;  /* 0x0000000b0a0b7899 */ /* 0x000fe400080006ff */
[----:B------:R-:W-:Y:S02]  /*0580*/  USHF.L.U32 UR10, UR10, 0x1, URZ ;  /* 0x000000010a0a7899 */ /* 0x000fe400080006ff */
[----:B-1----:R-:W-:Y:S01]  /*0590*/  ULEA UR5, UR5, UR7, 0x18 ;  /* 0x0000000705057291 */ /* 0x002fe2000f8ec0ff */
[----:B------:R-:W1:Y:S11]  /*05a0*/  FENCE.VIEW.ASYNC.S ;  /* 0x00000000000073c6 */ /* 0x000e760000000000 */
[----:B-1----:R1:W4:Y:S01]  /*05b0*/  SYNCS.EXCH.64 URZ, [UR5], UR10 ;  /* 0x0000000a05ff75b2 */ /* 0x0023220008000100 */
[----:B------:R1:W1:Y:S01]  /*05c0*/  SYNCS.EXCH.64 URZ, [UR5+0x98], UR10 ;  /* 0x0000980a05ff75b2 */ /* 0x0002620008000100 */
        /* <DEDUP_REMOVED lines=36> */
[----:B----4-:R-:W-:Y:S01]  /*0810*/  NOP ;  /* 0x0000000000007918 */ /* 0x010fe20000000000 */
.L_x_10:
[----:B-1----:R-:W-:Y:S05]  /*0820*/  BSYNC.RECONVERGENT B0 ;  /* 0x0000000000007941 */ /* 0x002fea0003800200 */
.L_x_9:
[----:B------:R-:W1:Y:S01]  /*0830*/  SHFL.IDX PT, R2, R138, RZ, 0x1f ;  /* 0x00001fff8a027589 */ /* 0x000e6200000e0000 */
[----:B------:R-:W-:Y:S01]  /*0840*/  NOP ;  /* 0x0000000000007918 */ /* 0x000fe20000000000 */
[----:B-1----:R-:W-:-:S13]  /*0850*/  ISETP.NE.AND P0, PT, R2, 0x1, PT ;  /* 0x000000010200780c */ /* 0x002fda0003f05270 */
[----:B------:R-:W-:Y:S05]  /*0860*/  @P0 BRA `(.L_x_11) ;  /* 0x0000000000400947 */ /* 0x000fea0003800000 */
[----:B------:R-:W1:Y:S01]  /*0870*/  S2UR UR7, SR_CgaCtaId ;  /* 0x00000000000779c3 */ /* 0x000e620000008800 */
[----:B------:R-:W-:Y:S01]  /*0880*/  UMOV UR9, 0x400 ;  /* 0x0000040000097882 */ /* 0x000fe20000000000 */
[----:B------:R-:W-:Y:S01]  /*0890*/  UMOV UR5, 0x20 ;  /* 0x0000002000057882 */ /* 0x000fe20000000000 */
[----:B------:R-:W-:Y:S01]  /*08a0*/  UMOV UR4, 0x80 ;  /* 0x0000008000047882 */ /* 0x000fe20000000000 */
[----:B------:R-:W-:-:S04]  /*08b0*/  UIADD3 UR10, UPT, UPT, -UR5, 0x100000, URZ ;  /* 0x00100000050a7890 */ /* 0x000fc8000fffe1ff */
[----:B------:R-:W-:Y:S02]  /*08c0*/  USHF.L.U32 UR11, UR10, 0xb, URZ ;  /* 0x0000000b0a0b7899 */ /* 0x000fe400080006ff */
[----:B------:R-:W-:Y:S02]  /*08d0*/  USHF.L.U32 UR10, UR10, 0x1, URZ ;  /* 0x000000010a0a7899 */ /* 0x000fe400080006ff */
[----:B------:R-:W-:-:S04]  /*08e0*/  UIADD3 UR4, UPT, UPT, -UR4, 0x100000, URZ ;  /* 0x0010000004047890 */ /* 0x000fc8000fffe1ff */
[----:B------:R-:W-:Y:S02]  /*08f0*/  USHF.L.U32 UR5, UR4, 0xb, URZ ;  /* 0x0000000b04057899 */ /* 0x000fe400080006ff */
[----:B------:R-:W-:Y:S01]  /*0900*/  USHF.L.U32 UR4, UR4, 0x1, URZ ;  /* 0x0000000104047899 */ /* 0x000fe200080006ff */
[----:B------:R-:W-:Y:S01]  /*0910*/  ELECT P0, URZ, PT ;  /* 0x0000000000ff782f */ /* 0x000fe20003800000 */
[----:B-1----:R-:W-:Y:S01]  /*0920*/  ULEA UR7, UR7, UR9, 0x18 ;  /* 0x0000000907077291 */ /* 0x002fe2000f8ec0ff */
[----:B------:R-:W1:Y:S11]  /*0930*/  FENCE.VIEW.ASYNC.S ;  /* 0x00000000000073c6 */ /* 0x000e760000000000 */
[----:B-1----:R1:W4:Y:S01]  /*0940*/  SYNCS.EXCH.64 URZ, [UR7+0x130], UR10 ;  /* 0x0001300a07ff75b2 */ /* 0x0023220008000100 */
[----:B------:R1:W1:Y:S01]  /*0950*/  SYNCS.EXCH.64 URZ, [UR7+0x138], UR4 ;  /* 0x0001380407ff75b2 */ /* 0x0002620008000100 */
[----:B------:R-:W-:Y:S01]  /*0960*/  NOP ;  /* 0x0000000000007918 */ /* 0x000fe20000000000 */
.L_x_11:
[----:B------:R-:W2:Y:S01]  /*0970*/  SHFL.IDX PT, R2, R138, RZ, 0x1f ;  /* 0x00001fff8a027589 */ /* 0x000ea200000e0000 */
[----:B------:R-:W-:Y:S01]  /*0980*/  NOP ;  /* 0x0000000000007918 */ /* 0x000fe20000000000 */
[----:B--2---:R-:W-:-:S13]  /*0990*/  ISETP.NE.AND P0, PT, R2, 0x3, PT ;  /* 0x000000030200780c */ /* 0x004fda0003f05270 */
[----:B------:R-:W-:Y:S05]  /*09a0*/  @P0 BRA `(.L_x_12) ;  /* 0x0000000000300947 */ /* 0x000fea0003800000 */
[----:B-1----:R-:W1:Y:S01]  /*09b0*/  S2UR UR5, SR_CgaCtaId ;  /* 0x00000000000579c3 */ /* 0x002e620000008800 */
[----:B------:R-:W-:Y:S01]  /*09c0*/  UMOV UR7, 0x400 ;  /* 0x0000040000077882 */ /* 0x000fe20000000000 */
[----:B------:R-:W-:Y:S01]  /*09d0*/  UMOV UR4, 0x20 ;  /* 0x0000002000047882 */ /* 0x000fe20000000000 */
[----:B------:R-:W-:Y:S01]  /*09e0*/  ELECT P0, URZ, PT ;  /* 0x0000000000ff782f */ /* 0x000fe20003800000 */
[----:B------:R-:W-:-:S04]  /*09f0*/  UIADD3 UR10, UPT, UPT, -UR4, 0x100000, URZ ;  /* 0x00100000040a7890 */ /* 0x000fc8000fffe1ff */
[----:B------:R-:W-:Y:S02]  /*0a00*/  USHF.L.U32 UR11, UR10, 0xb, URZ ;  /* 0x0000000b0a0b7899 */ /* 0x000fe400080006ff */
[----:B------:R-:W-:Y:S02]  /*0a10*/  USHF.L.U32 UR10, UR10, 0x1, URZ ;  /* 0x000000010a0a7899 */ /* 0x000fe400080006ff */
[----:B-1----:R-:W-:Y:S01]  /*0a20*/  ULEA UR5, UR5, UR7, 0x18 ;  /* 0x0000000705057291 */ /* 0x002fe2000f8ec0ff */
[----:B------:R-:W1:Y:S11]  /*0a30*/  FENCE.VIEW.ASYNC.S ;  /* 0x00000000000073c6 */ /* 0x000e760000000000 */
[----:B-1----:R2:W1:Y:S01]  /*0a40*/  SYNCS.EXCH.64 URZ, [UR5+0x140], UR10 ;  /* 0x0001400a05ff75b2 */ /* 0x0024620008000100 */
[----:B------:R2:W1:Y:S02]  /*0a50*/  SYNCS.EXCH.64 URZ, [UR5+0x148], UR10 ;  /* 0x0001480a05ff75b2 */ /* 0x0004640008000100 */
[----:B--2---:R-:W-:Y:S01]  /*0a60*/  NOP ;  /* 0x0000000000007918 */ /* 0x004fe20000000000 */
.L_x_12:
[----:B------:R-:W2:Y:S01]  /*0a70*/  SHFL.IDX PT, R2, R138, RZ, 0x1f ;  /* 0x00001fff8a027589 */ /* 0x000ea200000e0000 */
[----:B------:R-:W-:Y:S01]  /*0a80*/  NOP ;  /* 0x0000000000007918 */ /* 0x000fe20000000000 */
[----:B--2---:R-:W-:-:S13]  /*0a90*/  ISETP.NE.AND P0, PT, R2, 0x4, PT ;  /* 0x000000040200780c */ /* 0x004fda0003f05270 */
[----:B------:R-:W-:Y:S05]  /*0aa0*/  @P0 BRA `(.L_x_13) ;  /* 0x00000000004c0947 */ /* 0x000fea0003800000 */
[----:B-1----:R-:W1:Y:S01]  /*0ab0*/  S2UR UR5, SR_CgaCtaId ;  /* 0x00000000000579c3 */ /* 0x002e620000008800 */
[----:B------:R-:W-:Y:S01]  /*0ac0*/  UMOV UR9, 0x100 ;  /* 0x0000010000097882 */ /* 0x000fe20000000000 */
[----:B------:R-:W-:Y:S01]  /*0ad0*/  UMOV UR7, 0x400 ;  /* 0x0000040000077882 */ /* 0x000fe20000000000 */
[----:B------:R-:W-:Y:S01]  /*0ae0*/  USEL UR9, UR9, 0xe0, UP2 ;  /* 0x000000e009097887 */ /* 0x000fe20009000000 */
[----:B------:R-:W-:Y:S01]  /*0af0*/  UMOV UR4, 0x1 ;  /* 0x0000000100047882 */ /* 0x000fe20000000000 */
[----:B------:R-:W-:Y:S01]  /*0b00*/  ELECT P0, URZ, PT ;  /* 0x0000000000ff782f */ /* 0x000fe20003800000 */
[----:B------:R-:W-:-:S04]  /*0b10*/  UIADD3 UR10, UPT, UPT, -UR4, 0x100000, URZ ;  /* 0x00100000040a7890 */ /* 0x000fc8000fffe1ff */
[----:B------:R-:W-:Y:S02]  /*0b20*/  USHF.L.U32 UR11, UR10, 0xb, URZ ;  /* 0x0000000b0a0b7899 */ /* 0x000fe400080006ff */
[----:B------:R-:W-:Y:S02]  /*0b30*/  USHF.L.U32 UR10, UR10, 0x1, URZ ;  /* 0x000000010a0a7899 */ /* 0x000fe400080006ff */
[----:B------:R-:W-:-:S04]  /*0b40*/  UIADD3 UR12, UPT, UPT, -UR9, 0x100000, URZ ;  /* 0x00100000090c7890 */ /* 0x000fc8000fffe1ff */
[----:B------:R-:W-:Y:S02]  /*0b50*/  USHF.L.U32 UR13, UR12, 0xb, URZ ;  /* 0x0000000b0c0d7899 */ /* 0x000fe400080006ff */
[----:B------:R-:W-:Y:S02]  /*0b60*/  USHF.L.U32 UR12, UR12, 0x1, URZ ;  /* 0x000000010c0c7899 */ /* 0x000fe400080006ff */
[----:B-1----:R-:W-:Y:S01]  /*0b70*/  ULEA UR5, UR5, UR7, 0x18 ;  /* 0x0000000705057291 */ /* 0x002fe2000f8ec0ff */
[----:B------:R-:W1:Y:S11]  /*0b80*/  FENCE.VIEW.ASYNC.S ;  /* 0x00000000000073c6 */ /* 0x000e760000000000 */
[----:B-1----:R2:W1:Y:S01]  /*0b90*/  SYNCS.EXCH.64 URZ, [UR5+0x150], UR10 ;  /* 0x0001500a05ff75b2 */ /* 0x0024620008000100 */
[----:B------:R2:W1:Y:S01]  /*0ba0*/  SYNCS.EXCH.64 URZ, [UR5+0x160], UR12 ;  /* 0x0001600c05ff75b2 */ /* 0x0004620008000100 */
[----:B------:R2:W1:Y:S01]  /*0bb0*/  SYNCS.EXCH.64 URZ, [UR5+0x158], UR10 ;  /* 0x0001580a05ff75b2 */ /* 0x0004620008000100 */
[----:B------:R2:W1:Y:S02]  /*0bc0*/  SYNCS.EXCH.64 URZ, [UR5+0x168], UR12 ;  /* 0x0001680c05ff75b2 */ /* 0x0004640008000100 */
[----:B--2---:R-:W-:Y:S01]  /*0bd0*/  NOP ;  /* 0x0000000000007918 */ /* 0x004fe20000000000 */
.L_x_13:
[----:B------:R-:W2:Y:S01]  /*0be0*/  SHFL.IDX PT, R2, R138, RZ, 0x1f ;  /* 0x00001fff8a027589 */ /* 0x000ea200000e0000 */
[----:B------:R-:W-:Y:S01]  /*0bf0*/  NOP ;  /* 0x0000000000007918 */ /* 0x000fe20000000000 */
[----:B--2---:R-:W-:-:S13]  /*0c00*/  ISETP.NE.AND P0, PT, R2, 0x5, PT ;  /* 0x000000050200780c */ /* 0x004fda0003f05270 */
[----:B------:R-:W-:Y:S05]  /*0c10*/  @P0 BRA `(.L_x_14) ;  /* 0x0000000000580947 */ /* 0x000fea0003800000 */
[----:B-1----:R-:W1:Y:S01]  /*0c20*/  S2UR UR7, SR_CgaCtaId ;  /* 0x00000000000779c3 */ /* 0x002e620000008800 */
        /* <DEDUP_REMOVED lines=12> */
[----:B-1----:R2:W1:Y:S01]  /*0cf0*/  SYNCS.EXCH.64 URZ, [UR7+0x170], UR10 ;  /* 0x0001700a07ff75b2 */ /* 0x0024620008000100 */
[----:B------:R2:W1:Y:S01]  /*0d00*/  SYNCS.EXCH.64 URZ, [UR7+0x190], UR4 ;  /* 0x0001900407ff75b2 */ /* 0x0004620008000100 */
[----:B------:R2:W1:Y:S01]  /*0d10*/  SYNCS.EXCH.64 URZ, [UR7+0x178], UR10 ;  /* 0x0001780a07ff75b2 */ /* 0x0004620008000100 */
[----:B------:R2:W1:Y:S01]  /*0d20*/  SYNCS.EXCH.64 URZ, [UR7+0x198], UR4 ;  /* 0x0001980407ff75b2 */ /* 0x0004620008000100 */
[----:B------:R2:W1:Y:S01]  /*0d30*/  SYNCS.EXCH.64 URZ, [UR7+0x180], UR10 ;  /* 0x0001800a07ff75b2 */ /* 0x0004620008000100 */
[----:B------:R2:W1:Y:S01]  /*0d40*/  SYNCS.EXCH.64 URZ, [UR7+0x1a0], UR4 ;  /* 0x0001a00407ff75b2 */ /* 0x0004620008000100 */
[----:B------:R2:W1:Y:S01]  /*0d50*/  SYNCS.EXCH.64 URZ, [UR7+0x188], UR10 ;  /* 0x0001880a07ff75b2 */ /* 0x0004620008000100 */
[----:B------:R2:W1:Y:S02]  /*0d60*/  SYNCS.EXCH.64 URZ, [UR7+0x1a8], UR4 ;  /* 0x0001a80407ff75b2 */ /* 0x0004640008000100 */
[----:B--2---:R-:W-:Y:S01]  /*0d70*/  NOP ;  /* 0x0000000000007918 */ /* 0x004fe20000000000 */
.L_x_14:
        /* <DEDUP_REMOVED lines=18> */
.L_x_15:
[----:B-1----:R-:W1:Y:S01]  /*0ea0*/  S2UR UR5, SR_CTAID.X ;  /* 0x00000000000579c3 */ /* 0x002e620000002500 */
[----:B------:R-:W-:-:S05]  /*0eb0*/  CS2R.32 R133, SR_CgaSize ;  /* 0x0000000000857805 */ /* 0x000fca0000008a00 */
[----:B------:R-:W-:-:S05]  /*0ec0*/  IMAD R133, R133, -0xa0, RZ ;  /* 0xffffff6085857824 */ /* 0x000fca00078e02ff */
[----:B------:R-:W-:-:S14]  /*0ed0*/  R2UR UR9, R133 ;  /* 0x00000000850972ca */ /* 0x000fdc00000e0000 */
[----:B------:R-:W2:Y:S01]  /*0ee0*/  LDCU UR9, c[0x0][UR9+0x2b0] ;  /* 0x00005600090977ac */ /* 0x000ea20008000800 */
[----:B------:R-:W-:Y:S01]  /*0ef0*/  NOP ;  /* 0x0000000000007918 */ /* 0x000fe20000000000 */
[----:B------:R-:W-:-:S05]  /*0f00*/  CS2R.32 R133, SR_CgaSize ;  /* 0x0000000000857805 */ /* 0x000fca0000008a00 */
[----:B------:R-:W-:-:S05]  /*0f10*/  IMAD R133, R133, -0xa0, RZ ;  /* 0xffffff6085857824 */ /* 0x000fca00078e02ff */
[----:B------:R-:W-:-:S14]  /*0f20*/  R2UR UR7, R133 ;  /* 0x00000000850772ca */ /* 0x000fdc00000e0000 */
[----:B------:R-:W3:Y:S01]  /*0f30*/  LDCU UR7, c[0x0][UR7+0x2b4] ;  /* 0x00005680070777ac */ /* 0x000ee20008000800 */
[----:B------:R-:W4:Y:S08]  /*0f40*/  S2UR UR4, SR_CTAID.Y ;  /* 0x00000000000479c3 */ /* 0x000f300000002600 */
[----:B------:R-:W3:Y:S01]  /*0f50*/  LDC R9, c[0x0][0xb24] ;  /* 0x0002c900ff097b82 */ /* 0x000ee20000000800 */
[----:B-1----:R-:W-:-:S02]  /*0f60*/  I2FP.F32.U32 R5, UR5 ;  /* 0x0000000500057c45 */ /* 0x002fc40008201000 */
[----:B------:R-:W-:-:S05]  /*0f70*/  CS2R.32 R3, SR_CgaSize ;  /* 0x0000000000037805 */ /* 0x000fca0000008a00 */
[----:B------:R-:W-:-:S06]  /*0f80*/  IMAD R3, R3, -0xa0, RZ ;  /* 0xffffff6003037824 */ /* 0x000fcc00078e02ff */
[----:B------:R-:W1:Y:S01]  /*0f90*/  LDC R3, c[0x0][R3+0x2a0] ;  /* 0x0000a80003037b82 */ /* 0x000e620000000800 */
[----:B------:R-:W-:Y:S01]  /*0fa0*/  MOV R133, UR5 ;  /* 0x0000000500857c02 */ /* 0x000fe20008000f00 */
[----:B--2---:R-:W-:Y:S01]  /*0fb0*/  FMUL R5, R5, UR9 ;  /* 0x0000000905057c20 */ /* 0x004fe20008400000 */
[----:B----4-:R-:W-:Y:S02]  /*0fc0*/  I2FP.F32.U32 R4, UR4 ;  /* 0x0000000400047c45 */ /* 0x010fe40008201000 */
[----:B------:R-:W-:-:S05]  /*0fd0*/  CS2R.32 R2, SR_CgaSize ;  /* 0x0000000000027805 */ /* 0x000fca0000008a00 */
[----:B------:R-:W-:-:S06]  /*0fe0*/  IMAD R2, R2, -0xa0, RZ ;  /* 0xffffff6002027824 */ /* 0x000fcc00078e02ff */
[----:B------:R-:W2:Y:S01]  /*0ff0*/  LDC R2, c[0x0][R2+0x2a4] ;  /* 0x0000a90002027b82 */ /* 0x000ea20000000800 */
[----:B------:R-:W4:Y:S01]  /*1000*/  F2I.U32.TRUNC.NTZ R130, R5 ;  /* 0x0000000500827305 */ /* 0x000f22000020f000 */
[----:B------:R-:W-:Y:S01]  /*1010*/  MOV R131, UR4 ;  /* 0x0000000400837c02 */ /* 0x000fe20008000f00 */
[----:B---3--:R-:W-:-:S05]  /*1020*/  FMUL R4, R4, UR7 ;  /* 0x0000000704047c20 */ /* 0x008fca0008400000 */
[----:B------:R-:W-:Y:S01]  /*1030*/  BAR.SYNC.DEFER_BLOCKING 0x0 ;  /* 0x0000000000007b1d */ /* 0x000fe20000010000 */
[----:B------:R-:W-:-:S05]  /*1040*/  ISETP.GE.AND P0, PT, R9, 0x1, PT ;  /* 0x000000010900780c */ /* 0x000fca0003f06270 */
[----:B------:R-:W3:Y:S02]  /*1050*/  F2I.U32.TRUNC.NTZ R123, R4 ;  /* 0x00000004007b7305 */ /* 0x000ee4000020f000 */
[----:B------:R-:W2:Y:S01]  /*1060*/  S2UR UR36, SR_CTAID.Z ;  /* 0x00000000002479c3 */ /* 0x000ea20000002700 */
[----:B----4-:R-:W-:-:S05]  /*1070*/  IADD3 R130, PT, PT, -R130, RZ, RZ ;  /* 0x000000ff82827210 */ /* 0x010fca0007ffe1ff */
[----:B-1----:R-:W-:Y:S01]  /*1080*/  IMAD R130, R3, R130, UR5 ;  /* 0x0000000503827e24 */ /* 0x002fe2000f8e0282 */
[----:B---3--:R-:W-:-:S05]  /*1090*/  IADD3 R123, PT, PT, -R123, RZ, RZ ;  /* 0x000000ff7b7b7210 */ /* 0x008fca0007ffe1ff */
[----:B--2---:R-:W-:Y:S01]  /*10a0*/  IMAD R123, R2, R123, UR4 ;  /* 0x00000004027b7e24 */ /* 0x004fe2000f8e027b */
[----:B------:R-:W-:Y:S06]  /*10b0*/  @!P0 BRA `(.L_x_16) ;  /* 0x0000000000b88947 */ /* 0x000fec0003800000 */
[----:B------:R-:W1:Y:S01]  /*10c0*/  LDC.64 R4, c[0x0][0xb18] ;  /* 0x0002c600ff047b82 */ /* 0x000e620000000a00 */
[----:B------:R-:W-:-:S07]  /*10d0*/  ISETP.NE.AND P0, PT, R9, 0x1, PT ;  /* 0x000000010900780c */ /* 0x000fce0003f05270 */
[----:B------:R-:W2:Y:S08]  /*10e0*/  LDC R10, c[0x0][0xb0c] ;  /* 0x0002c300ff0a7b82 */ /* 0x000eb00000000800 */
[----:B------:R-:W3:Y:S08]  /*10f0*/  LDC R11, c[0x0][0x370] ;  /* 0x0000dc00ff0b7b82 */ /* 0x000ef00000000800 */
[----:B------:R-:W4:Y:S01]  /*1100*/  LDC R12, c[0x0][0x374] ;  /* 0x0000dd00ff0c7b82 */ /* 0x000f220000000800 */
[----:B-1----:R-:W-:-:S07]  /*1110*/  ISETP.NE.AND P1, PT, R4, 0x1, PT ;  /* 0x000000010400780c */ /* 0x002fce0003f25270 */
[----:B------:R-:W3:Y:S01]  /*1120*/  LDC.64 R6, c[0x0][0xb10] ;  /* 0x0002c400ff067b82 */ /* 0x000ee20000000a00 */
[----:B--2---:R-:W-:-:S07]  /*1130*/  ISETP.NE.AND P2, PT, R10, 0x1, PT ;  /* 0x000000010a00780c */ /* 0x004fce0003f45270 */
[----:B------:R-:W1:Y:S08]  /*1140*/  LDC R8, c[0x0][0xb20] ;  /* 0x0002c800ff087b82 */ /* 0x000e700000000800 */
[----:B------:R-:W2:Y:S01]  /*1150*/  LDC.64 R2, c[0x0][0xb28] ;  /* 0x0002ca00ff027b82 */ /* 0x000ea20000000a00 */
[----:B----4-:R-:W-:-:S04]  /*1160*/  IMAD.HI.U32 R13, R12, R5, RZ ;  /* 0x000000050c0d7227 */ /* 0x010fc800078e00ff */
[----:B------:R-:W-:-:S04]  /*1170*/  IMAD.HI.U32 R5, R131, R5, RZ ;  /* 0x0000000583057227 */ /* 0x000fc800078e00ff */
[----:B---3--:R-:W-:-:S04]  /*1180*/  IMAD.HI.U32 R14, R11, R6, RZ ;  /* 0x000000060b0e7227 */ /* 0x008fc800078e00ff */
[----:B------:R-:W-:Y:S01]  /*1190*/  IMAD.HI.U32 R16, R133, R6, RZ ;  /* 0x0000000685107227 */ /* 0x000fe200078e00ff */
[-C--:B------:R-:W-:Y:S02]  /*11a0*/  @P2 SHF.R.U32.HI R11, RZ, R7.reuse, R14 ;  /* 0x00000007ff0b2219 */ /* 0x080fe4000001160e */
[-C--:B-1----:R-:W-:Y:S02]  /*11b0*/  @P1 SHF.R.U32.HI R12, RZ, R8.reuse, R13 ;  /* 0x00000008ff0c1219 */ /* 0x082fe4000001160d */
[----:B------:R-:W-:Y:S02]  /*11c0*/  SHF.R.U32.HI R8, RZ, R8, R5 ;  /* 0x00000008ff087219 */ /* 0x000fe40000011605 */
[----:B------:R-:W-:Y:S02]  /*11d0*/  SHF.R.U32.HI R16, RZ, R7, R16 ;  /* 0x00000007ff107219 */ /* 0x000fe40000011610 */
[----:B------:R-:W-:Y:S01]  /*11e0*/  SEL R5, R131, R8, !P1 ;  /* 0x0000000883057207 */ /* 0x000fe20004800000 */
[----:B--2---:R-:W-:Y:S01]  /*11f0*/  IMAD.HI.U32 R14, R12, R2, RZ ;  /* 0x000000020c0e7227 */ /* 0x004fe200078e00ff */
[----:B------:R-:W-:-:S03]  /*1200*/  SEL R7, R133, R16, !P2 ;  /* 0x0000001085077207 */ /* 0x000fc60005000000 */
[----:B------:R-:W-:Y:S01]  /*1210*/  IMAD.HI.U32 R6, R11, R2, RZ ;  /* 0x000000020b067227 */ /* 0x000fe200078e00ff */
[----:B------:R-:W-:-:S04]  /*1220*/  @P0 SHF.R.U32.HI R12, RZ, R3, R14 ;  /* 0x00000003ff0c0219 */ /* 0x000fc8000001160e */
[----:B------:R-:W-:Y:S01]  /*1230*/  @P0 SHF.R.U32.HI R11, RZ, R3, R6 ;  /* 0x00000003ff0b0219 */ /* 0x000fe20000011606 */
[----:B------:R-:W-:-:S04]  /*1240*/  IMAD R12, R12, R9, RZ ;  /* 0x000000090c0c7224 */ /* 0x000fc800078e02ff */
[----:B------:R-:W-:Y:S01]  /*1250*/  IMAD R6, R11, R9, RZ ;  /* 0x000000090b067224 */ /* 0x000fe200078e02ff */
[----:B------:R-:W-:-:S04]  /*1260*/  ISETP.GE.AND P1, PT, R5, R12, PT ;  /* 0x0000000c0500720c */ /* 0x000fc80003f26270 */
[----:B------:R-:W-:Y:S01]  /*1270*/  ISETP.GE.OR P1, PT, R7, R6, P1 ;  /* 0x000000060700720c */ /* 0x000fe20000f26670 */
[----:B------:R-:W-:-:S05]  /*1280*/  IMAD.HI.U32 R6, R5, R2, RZ ;  /* 0x0000000205067227 */ /* 0x000fca00078e00ff */
[----:B------:R-:W-:-:S04]  /*1290*/  SHF.R.U32.HI R6, RZ, R3, R6 ;  /* 0x00000003ff067219 */ /* 0x000fc80000011606 */
[----:B------:R-:W-:-:S03]  /*12a0*/  SEL R6, R5, R6, !P0 ;  /* 0x0000000605067207 */ /* 0x000fc60004000000 */
[----:B------:R-:W-:Y:S01]  /*12b0*/  @!P1 IMAD.HI.U32 R8, R7, R2, RZ ;  /* 0x0000000207089227 */ /* 0x000fe200078e00ff */
[----:B------:R-:W-:-:S04]  /*12c0*/  IADD3 R2, PT, PT, -R6, RZ, RZ ;  /* 0x000000ff06027210 */ /* 0x000fc80007ffe1ff */
[----:B------:R-:W-:Y:S01]  /*12d0*/  @!P1 SHF.R.U32.HI R8, RZ, R3, R8 ;  /* 0x00000003ff089219 */ /* 0x000fe20000011608 */
[----:B------:R-:W-:-:S03]  /*12e0*/  IMAD R2, R9, R2, R5 ;  /* 0x0000000209027224 */ /* 0x000fc600078e0205 */
[----:B------:R-:W-:Y:S02]  /*12f0*/  @!P1 SEL R3, R7, R8, !P0 ;  /* 0x0000000807039207 */ /* 0x000fe40004000000 */
[----:B------:R-:W-:-:S03]  /*1300*/  IADD3 R8, PT, PT, -R5, RZ, RZ ;  /* 0x000000ff05087210 */ /* 0x000fc60007ffe1ff */
[--C-:B------:R-:W-:Y:S02]  /*1310*/  @!P1 IMAD.IADD R6, R6, 0x1, -R3.reuse ;  /* 0x0000000106069824 */ /* 0x100fe400078e0a03 */
[----:B------:R-:W-:Y:S01]  /*1320*/  @!P1 IMAD R3, R2, R11, R3 ;  /* 0x0000000b02039224 */ /* 0x000fe200078e0203 */
[----:B------:R-:W-:Y:S01]  /*1330*/  IADD3 R2, PT, PT, -R7, RZ, RZ ;  /* 0x000000ff07027210 */ /* 0x000fe20007ffe1ff */
[----:B------:R-:W-:Y:S02]  /*1340*/  @!P1 IMAD R5, R6, R9, R7 ;  /* 0x0000000906059224 */ /* 0x000fe400078e0207 */
[----:B------:R-:W-:Y:S02]  /*1350*/  IMAD R8, R4, R8, R131 ;  /* 0x0000000804087224 */ /* 0x000fe400078e0283 */
[----:B------:R-:W-:Y:S02]  /*1360*/  @!P1 IMAD.MOV.U32 R7, RZ, RZ, R3 ;  /* 0x000000ffff079224 */ /* 0x000fe400078e0003 */
[----:B------:R-:W-:-:S02]  /*1370*/  IMAD R2, R10, R2, R133 ;  /* 0x000000020a027224 */ /* 0x000fc400078e0285 */
[----:B------:R-:W-:Y:S02]  /*1380*/  IMAD R131, R5, R4, R8 ;  /* 0x0000000405837224 */ /* 0x000fe400078e0208 */
[----:B------:R-:W-:Y:S02]  /*1390*/  IMAD R133, R7, R10, R2 ;  /* 0x0000000a07857224 */ /* 0x000fe400078e0202 */
.L_x_16:
[----:B------:R-:W1:Y:S01]  /*13a0*/  LDCU UR4, c[0x0][0xb30] ;  /* 0x00016600ff0477ac */ /* 0x000e620008000800 */
[----:B------:R-:W2:Y:S08]  /*13b0*/  S2UR UR37, SR_CgaCtaId ;  /* 0x00000000002579c3 */ /* 0x000eb00000008800 */
[----:B------:R-:W3:Y:S01]  /*13c0*/  LDC R22, c[0x0][0xb24] ;  /* 0x0002c900ff167b82 */ /* 0x000ee20000000800 */
[----:B-1----:R-:W-:-:S09]  /*13d0*/  UISETP.NE.AND UP1, UPT, UR4, 0x1, UPT ;  /* 0x000000010400788c */ /* 0x002fd2000bf25270 */
[----:B--2---:R-:W-:Y:S05]  /*13e0*/  BRA.U UP1, `(.L_x_17) ;  /* 0x0000000101407547 */ /* 0x004fea000b800000 */
[----:B------:R-:W1:Y:S08]  /*13f0*/  LDC.64 R4, c[0x0][0xb10] ;  /* 0x0002c400ff047b82 */ /* 0x000e700000000a00 */
[----:B------:R-:W2:Y:S08]  /*1400*/  LDC.64 R2, c[0x0][0xb18] ;  /* 0x0002c600ff027b82 */ /* 0x000eb00000000a00 */
[----:B------:R-:W4:Y:S08]  /*1410*/  LDC R6, c[0x0][0xb20] ;  /* 0x0002c800ff067b82 */ /* 0x000f300000000800 */
[----:B------:R-:W3:Y:S01]  /*1420*/  LDC R8, c[0x0][0xb0c] ;  /* 0x0002c300ff087b82 */ /* 0x000ee20000000800 */
[----:B-1----:R-:W-:-:S05]  /*1430*/  IMAD.HI.U32 R4, R133, R4, RZ ;  /* 0x0000000485047227 */ /* 0x002fca00078e00ff */
[----:B------:R-:W-:Y:S01]  /*1440*/  SHF.R.U32.HI R4, RZ, R5, R4 ;  /* 0x00000005ff047219 */ /* 0x000fe20000011604 */
[----:B--2---:R-:W-:Y:S01]  /*1450*/  IMAD.HI.U32 R3, R131, R3, RZ ;  /* 0x0000000383037227 */ /* 0x004fe200078e00ff */
[----:B------:R-:W-:-:S04]  /*1460*/  ISETP.NE.AND P0, PT, R2, 0x1, PT ;  /* 0x000000010200780c */ /* 0x000fc80003f05270 */
[----:B----4-:R-:W-:-:S04]  /*1470*/  SHF.R.U32.HI R6, RZ, R6, R3 ;  /* 0x00000006ff067219 */ /* 0x010fc80000011603 */
[----:B------:R-:W-:Y:S02]  /*1480*/  SEL R3, R131, R6, !P0 ;  /* 0x0000000683037207 */ /* 0x000fe40004000000 */
[----:B---3--:R-:W-:-:S04]  /*1490*/  ISETP.NE.AND P1, PT, R8, 0x1, PT ;  /* 0x000000010800780c */ /* 0x008fc80003f25270 */
[----:B------:R-:W-:-:S05]  /*14a0*/  SEL R4, R133, R4, !P1 ;  /* 0x0000000485047207 */ /* 0x000fca0004800000 */
[----:B------:R-:W-:Y:S02]  /*14b0*/  IMAD.IADD R5, R3, 0x1, -R4 ;  /* 0x0000000103057824 */ /* 0x000fe400078e0a04 */
[----:B------:R-:W-:Y:S02]  /*14c0*/  IMAD.IADD R3, R4, 0x1, -R3 ;  /* 0x0000000104037824 */ /* 0x000fe400078e0a03 */
[----:B------:R-:W-:Y:S02]  /*14d0*/  IMAD R133, R5, R8, R133 ;  /* 0x0000000805857224 */ /* 0x000fe400078e0285 */
[----:B------:R-:W-:-:S07]  /*14e0*/  IMAD R131, R3, R2, R131 ;  /* 0x0000000203837224 */ /* 0x000fce00078e0283 */
.L_x_17:
[----:B------:R-:W-:Y:S01]  /*14f0*/  BAR.SYNC.DEFER_BLOCKING 0x0 ;  /* 0x0000000000007b1d */ /* 0x000fe20000010000 */
[----:B------:R-:W-:Y:S01]  /*1500*/  UISETP.NE.AND UP1, UPT, UR8, 0x2, UPT ;  /* 0x000000020800788c */ /* 0x000fe2000bf25270 */
[----:B------:R-:W-:Y:S02]  /*1510*/  ISETP.NE.OR P5, PT, R0, 0x2, !P5 ;  /* 0x000000020000780c */ /* 0x000fe40006fa5670 */
[----:B------:R-:W-:-:S06]  /*1520*/  LOP3.LUT R2, R143, 0x1f, RZ, 0xc0, !PT ;  /* 0x0000001f8f027812 */ /* 0x000fcc00078ec0ff */
[----:B------:R-:W-:Y:S05]  /*1530*/  BRA.U UP1, `(.L_x_18) ;  /* 0x0000001901787547 */ /* 0x000fea000b800000 */
[----:B------:R-:W1:Y:S01]  /*1540*/  LDCU UR15, c[0x0][0x38c] ;  /* 0x00007180ff0f77ac */ /* 0x000e620008000800 */
[----:B------:R-:W2:Y:S01]  /*1550*/  LDC R9, c[0x0][0x370] ;  /* 0x0000dc00ff097b82 */ /* 0x000ea20000000800 */
[----:B------:R-:W-:Y:S01]  /*1560*/  PLOP3.LUT P1, PT, PT, PT, UP2, 0x80, 0x8 ;  /* 0x000000000008781c */ /* 0x000fe20003f2f028 */
[----:B------:R-:W-:Y:S01]  /*1570*/  IMAD.MOV.U32 R15, RZ, RZ, 0x1 ;  /* 0x00000001ff0f7424 */ /* 0x000fe200078e00ff */
[----:B------:R-:W-:Y:S01]  /*1580*/  ISETP.EQ.OR P4, PT, R2, RZ, P5 ;  /* 0x000000ff0200720c */ /* 0x000fe20002f82670 */
[----:B------:R-:W-:Y:S01]  /*1590*/  IMAD.MOV.U32 R14, RZ, RZ, RZ ;  /* 0x000000ffff0e7224 */ /* 0x000fe200078e00ff */
[----:B------:R-:W-:Y:S02]  /*15a0*/  PLOP3.LUT P1, PT, P1, PT, PT, 0x8, 0x80 ;  /* 0x000000000080781c */ /* 0x000fe40000f2e170 */
[----:B------:R-:W-:Y:S01]  /*15b0*/  CS2R R12, SRZ ;  /* 0x00000000000c7805 */ /* 0x000fe2000001ff00 */
[----:B------:R-:W-:Y:S01]  /*15c0*/  IMAD.MOV.U32 R10, RZ, RZ, 0x1 ;  /* 0x00000001ff0a7424 */ /* 0x000fe200078e00ff */
[----:B------:R-:W4:Y:S01]  /*15d0*/  LDC R0, c[0x0][0x374] ;  /* 0x0000dd00ff007b82 */ /* 0x000f220000000800 */
[----:B------:R-:W2:Y:S01]  /*15e0*/  LDCU.64 UR24, c[0x0][0x348] ;  /* 0x00006900ff1877ac */ /* 0x000ea20008000a00 */
[----:B------:R-:W-:Y:S01]  /*15f0*/  UMOV UR13, URZ ;  /* 0x000000ff000d7c82 */ /* 0x000fe20008000000 */
[----:B-1----:R-:W-:-:S04]  /*1600*/  UIADD3 UR5, UPT, UPT, UR15, 0x3f, URZ ;  /* 0x0000003f0f057890 */ /* 0x002fc8000fffe0ff */
[----:B------:R-:W-:-:S04]  /*1610*/  USHF.R.S32.HI UR4, URZ, 0x1f, UR5 ;  /* 0x0000001fff047899 */ /* 0x000fc80008011405 */
[----:B------:R-:W-:-:S04]  /*1620*/  ULEA.HI UR4, UR4, UR5, URZ, 0x6 ;  /* 0x0000000504047291 */ /* 0x000fc8000f8f30ff */
[----:B------:R-:W-:Y:S02]  /*1630*/  USHF.R.S32.HI UR22, URZ, 0x6, UR4 ;  /* 0x00000006ff167899 */ /* 0x000fe40008011404 */
[----:B------:R-:W-:Y:S02]  /*1640*/  UIADD3 UR4, UPT, UPT, UR15, -0x1, URZ ;  /* 0xffffffff0f047890 */ /* 0x000fe4000fffe0ff */
[----:B------:R-:W-:Y:S02]  /*1650*/  UISETP.LT.U32.AND UP0, UPT, UR22, 0x13, UPT ;  /* 0x000000131600788c */ /* 0x000fe4000bf01070 */
[----:B------:R-:W-:Y:S02]  /*1660*/  UISETP.GE.U32.AND UP1, UPT, UR4, -0x7f, UPT ;  /* 0xffffff810400788c */ /* 0x000fe4000bf26070 */
[----:B------:R-:W-:Y:S02]  /*1670*/  USEL UR21, UR22, 0x13, UP0 ;  /* 0x0000001316157887 */ /* 0x000fe40008000000 */
[----:B------:R-:W-:-:S02]  /*1680*/  UIADD3 UR15, UPT, UPT, UR15, 0x7e, URZ ;  /* 0x0000007e0f0f7890 */ /* 0x000fc4000fffe0ff */
[----:B------:R-:W-:Y:S02]  /*1690*/  UIADD3 UR7, UPT, UPT, UR21, -0x1, URZ ;  /* 0xffffffff15077890 */ /* 0x000fe4000fffe0ff */
[----:B------:R-:W-:-:S03]  /*16a0*/  UIADD3 UR14, UPT, UPT, UR22, -UR21, URZ ;  /* 0x80000015160e7290 */ /* 0x000fc6000fffe0ff */
[----:B------:R-:W-:-:S04]  /*16b0*/  @UP1 UIADD3 UR7, UPT, UPT, UR21, URZ, URZ ;  /* 0x000000ff15071290 */ /* 0x000fc8000fffe0ff */
[----:B--2---:R-:W-:-:S12]  /*16c0*/  UIADD3 UR7, UPT, UPT, UR7, 0x1, URZ ;  /* 0x0000000107077890 */ /* 0x004fd8000fffe0ff */
.L_x_36:
[----:B------:R-:W-:Y:S01]  /*16d0*/  UISETP.NE.AND UP0, UPT, UR37, URZ, UPT ;  /* 0x000000ff2500728c */ /* 0x000fe2000bf05270 */
[----:B------:R-:W1:Y:S08]  /*16e0*/  S2UR UR37, SR_CgaCtaId ;  /* 0x00000000002579c3 */ /* 0x000e700000008800 */
[----:B------:R-:W-:Y:S05]  /*16f0*/  BRA.U UP0, `(.L_x_19) ;  /* 0x0000000100347547 */ /* 0x000fea000b800000 */
[----:B------:R-:W2:Y:S01]  /*1700*/  S2R R2, SR_CgaCtaId ;  /* 0x0000000000027919 */ /* 0x000ea20000008800 */
[----:B------:R-:W-:-:S04]  /*1710*/  MOV R3, 0x400 ;  /* 0x0000040000037802 */ /* 0x000fc80000000f00 */
[----:B--2---:R-:W-:Y:S02]  /*1720*/  LEA R3, R2, R3, 0x18 ;  /* 0x0000000302037211 */ /* 0x004fe400078ec0ff */
[----:B------:R-:W-:-:S03]  /*1730*/  SHF.L.U32 R2, R10, 0x1f, RZ ;  /* 0x0000001f0a027819 */ /* 0x000fc600000006ff */
[----:B------:R-:W-:-:S04]  /*1740*/  IMAD R3, R12, 0x8, R3 ;  /* 0x000000080c037824 */ /* 0x000fc800078e0203 */
[----:B------:R-:W2:Y:S02]  /*1750*/  SYNCS.PHASECHK.TRANS64.TRYWAIT P0, [R3+URZ+0x1c0], R2 ;  /* 0x0001c002030075a7 */ /* 0x000ea400080011ff */
[----:B--2---:R-:W-:Y:S05]  /*1760*/  @!P0 BRA `(.L_x_20) ;  /* 0x0000006400608947 */ /* 0x004fea0003800000 */
.L_x_112:
[----:B------:R-:W-:Y:S01]  /*1770*/  VIADD R12, R12, 0x1 ;  /* 0x000000010c0c7836 */ /* 0x000fe20000000000 */
[----:B------:R2:W-:Y:S04]  /*1780*/  SYNCS.ARRIVE.TRANS64.A1T0 RZ, [R3+URZ+0x1b0], RZ ;  /* 0x0001b0ff03ff79a7 */ /* 0x0005e800081000ff */
[----:B------:R-:W-:-:S04]  /*1790*/  ISETP.NE.AND P0, PT, R12, 0x2, PT ;  /* 0x000000020c00780c */ /* 0x000fc80003f05270 */
[----:B------:R-:W-:Y:S02]  /*17a0*/  SEL R12, R12, RZ, P0 ;  /* 0x000000ff0c0c7207 */ /* 0x000fe40000000000 */
[----:B--2---:R-:W-:-:S04]  /*17b0*/  SEL R3, RZ, 0x1, P0 ;  /* 0x00000001ff037807 */ /* 0x004fc80000000000 */
[----:B------:R-:W-:-:S07]  /*17c0*/  LOP3.LUT R10, R10, R3, RZ, 0x3c, !PT ;  /* 0x000000030a0a7212 */ /* 0x000fce00078e3cff */
.L_x_19:
[----:B------:R-:W-:Y:S01]  /*17d0*/  UMOV UR4, 0x400 ;  /* 0x0000040000047882 */ /* 0x000fe20000000000 */
[----:B------:R-:W-:Y:S01]  /*17e0*/  SHF.L.U32 R2, R15, 0x1f, RZ ;  /* 0x0000001f0f027819 */ /* 0x000fe200000006ff */
[----:B-1----:R-:W-:Y:S01]  /*17f0*/  ULEA UR4, UR37, UR4, 0x18 ;  /* 0x0000000425047291 */ /* 0x002fe2000f8ec0ff */
[----:B------:R-:W-:Y:S01]  /*1800*/  R2UR UR35, R133 ;  /* 0x00000000852372ca */ /* 0x000fe200000e0000 */
[----:B------:R-:W-:Y:S01]  /*1810*/  UISETP.GE.U32.AND UP0, UPT, UR15, 0x7f, UPT ;  /* 0x0000007f0f00788c */ /* 0x000fe2000bf06070 */
[----:B------:R-:W-:Y:S01]  /*1820*/  R2UR UR11, R131 ;  /* 0x00000000830b72ca */ /* 0x000fe200000e0000 */
[----:B------:R-:W-:Y:S01]  /*1830*/  ULEA UR5, UR13, UR4, 0x3 ;  /* 0x000000040d057291 */ /* 0x000fe2000f8e18ff */
[----:B------:R-:W-:-:S08]  /*1840*/  UMOV UR23, URZ ;  /* 0x000000ff00177c82 */ /* 0x000fd00008000000 */
[----:B------:R1:W2:Y:S01]  /*1850*/  SYNCS.PHASECHK.TRANS64.TRYWAIT P0, [UR5+0x98], R2 ;  /* 0x00009802ff0075a7 */ /* 0x0002a20008001105 */
[----:B------:R-:W-:Y:S02]  /*1860*/  USHF.L.U32 UR35, UR35, 0x6, URZ ;  /* 0x0000000623237899 */ /* 0x000fe400080006ff */
[----:B------:R-:W-:Y:S01]  /*1870*/  UIMAD UR11, UR11, 0x70, URZ ;  /* 0x000000700b0b78a4 */ /* 0x000fe2000f8e02ff */
[----:B------:R-:W-:Y:S11]  /*1880*/  BRA.U !UP0, `(.L_x_21) ;  /* 0x0000000108a87547 */ /* 0x000ff6000b800000 */
[----:B------:R-:W-:Y:S01]  /*1890*/  UMOV UR16, URZ ;  /* 0x000000ff00107c82 */ /* 0x000fe20008000000 */
[----:B------:R-:W-:-:S05]  /*18a0*/  UMOV UR6, UR13 ;  /* 0x0000000d00067c82 */ /* 0x000fca0008000000 */
.L_x_26:
[----:B--2---:R-:W-:Y:S01]  /*18b0*/  @!P5 MOV R3, 0x2c00 ;  /* 0x00002c000003d802 */ /* 0x004fe20000000f00 */
[----:B-1----:R-:W-:Y:S01]  /*18c0*/  ULEA UR33, UR6, UR4, 0x3 ;  /* 0x0000000406217291 */ /* 0x002fe2000f8e18ff */
[----:B--2---:R-:W-:Y:S11]  /*18d0*/  @P0 BRA `(.L_x_22) ;  /* 0x00000000000c0947 */ /* 0x004ff60003800000 */
[----:B------:R-:W-:Y:S04]  /*18e0*/  SHF.L.U32 R5, R15, 0x1f, RZ ;  /* 0x0000001f0f057819 */ /* 0x000fe800000006ff */
[----:B------:R-:W2:Y:S02]  /*18f0*/  SYNCS.PHASECHK.TRANS64.TRYWAIT P0, [UR33+0x98], R5 ;  /* 0x00009805ff0075a7 */ /* 0x000ea40008001121 */
[----:B--2---:R-:W-:Y:S05]  /*1900*/  @!P0 BRA `(.L_x_23) ;  /* 0x00000064000c8947 */ /* 0x004fea0003800000 */
.L_x_22:
[----:B------:R2:W-:Y:S01]  /*1910*/  @!P5 SYNCS.ARRIVE.TRANS64 RZ, [UR33], R3 ;  /* 0x00000003ffffd9a7 */ /* 0x0005e20008000021 */
[----:B------:R-:W-:Y:S04]  /*1920*/  BSSY.RECONVERGENT B0, `(.L_x_24) ;  /* 0x0000003000007945 */ /* 0x000fe80003800200 */
[----:B------:R-:W-:Y:S05]  /*1930*/  @P4 BRA `(.L_x_25) ;  /* 0x0000000000044947 */ /* 0x000fea0003800000 */
[----:B------:R-:W-:Y:S05]  /*1940*/  BPT.TRAP 0x1 ;  /* 0x000000040000795c */ /* 0x000fea0000300000 */
.L_x_25:
[----:B------:R-:W-:Y:S05]  /*1950*/  BSYNC.RECONVERGENT B0 ;  /* 0x0000000000007941 */ /* 0x000fea0003800200 */
.L_x_24:
[----:B------:R-:W-:Y:S02]  /*1960*/  UIADD3 UR13, UPT, UPT, UR6, 0x1, URZ ;  /* 0x00000001060d7890 */ /* 0x000fe4000fffe0ff */
[----:B------:R-:W-:Y:S02]  /*1970*/  UIADD3 UR18, UP1, UPT, UR24, 0x80, URZ ;  /* 0x0000008018127890 */ /* 0x000fe4000ff3e0ff */
[----:B------:R-:W-:Y:S02]  /*1980*/  UISETP.NE.AND UP0, UPT, UR13, 0x13, UPT ;  /* 0x000000130d00788c */ /* 0x000fe4000bf05270 */
[----:B------:R-:W-:Y:S02]  /*1990*/  ULEA UR32, UR6, UR4, 0xc ;  /* 0x0000000406207291 */ /* 0x000fe4000f8e60ff */
[----:B------:R-:W-:Y:S02]  /*19a0*/  USEL UR9, URZ, 0x1, UP0 ;  /* 0x00000001ff097887 */ /* 0x000fe40008000000 */
[----:B------:R-:W-:Y:S02]  /*19b0*/  USEL UR13, UR13, URZ, UP0 ;  /* 0x000000ff0d0d7287 */ /* 0x000fe40008000000 */
[----:B------:R-:W-:Y:S02]  /*19c0*/  USHF.L.U32 UR34, UR16, 0x6, URZ ;  /* 0x0000000610227899 */ /* 0x000fe400080006ff */
[----:B------:R-:W-:Y:S01]  /*19d0*/  ULEA UR8, UR13, UR4, 0x3 ;  /* 0x000000040d087291 */ /* 0x000fe2000f8e18ff */
[----:B------:R-:W-:Y:S01]  /*19e0*/  LOP3.LUT R15, R15, UR9, RZ, 0x3c, !PT ;  /* 0x000000090f0f7c12 */ /* 0x000fe2000f8e3cff */
[----:B------:R-:W-:Y:S02]  /*19f0*/  UIADD3.X UR19, UPT, UPT, URZ, UR25, URZ, UP1, !UPT ;  /* 0x00000019ff137290 */ /* 0x000fe40008ffe4ff */
[----:B------:R-:W-:Y:S01]  /*1a00*/  UIADD3 UR32, UPT, UPT, UR32, 0x3b00, URZ ;  /* 0x00003b0020207890 */ /* 0x000fe2000fffe0ff */
[----:B-1----:R-:W-:Y:S01]  /*1a10*/  SHF.L.U32 R2, R15, 0x1f, RZ ;  /* 0x0000001f0f027819 */ /* 0x002fe200000006ff */
[----:B------:R-:W-:Y:S02]  /*1a20*/  UIMAD UR5, UR6, 0x1c00, UR4 ;  /* 0x00001c00060578a4 */ /* 0x000fe4000f8e0204 */
[----:B------:R-:W-:Y:S01]  /*1a30*/  UIADD3 UR26, UP0, UPT, UR24, 0x180, URZ ;  /* 0x00000180181a7890 */ /* 0x000fe2000ff1e0ff */
[----:B------:R1:W1:Y:S01]  /*1a40*/  SYNCS.PHASECHK.TRANS64.TRYWAIT P0, [UR8+0x98], R2 ;  /* 0x00009802ff0075a7 */ /* 0x0002620008001108 */
[----:B------:R-:W-:Y:S01]  /*1a50*/  UMOV UR28, 0x0 ;  /* 0x00000000001c7882 */ /* 0x000fe20000000000 */
[----:B------:R-:W-:Y:S01]  /*1a60*/  UMOV UR29, 0x10000000 ;  /* 0x10000000001d7882 */ /* 0x000fe20000000000 */
[----:B------:R-:W-:Y:S01]  /*1a70*/  UIADD3 UR8, UPT, UPT, UR5, 0x16b00, URZ ;  /* 0x00016b0005087890 */ /* 0x000fe2000fffe0ff */
[----:B------:R1:W-:Y:S01]  /*1a80*/  UTMALDG.3D [UR32], [UR18], desc[UR28] ;  /* 0x00001c20120075b4 */ /* 0x0003e20008011000 */
[----:B------:R-:W-:Y:S02]  /*1a90*/  UIADD3.X UR27, UPT, UPT, URZ, UR25, URZ, UP0, !UPT ;  /* 0x00000019ff1b7290 */ /* 0x000fe400087fe4ff */
[----:B------:R-:W-:Y:S01]  /*1aa0*/  UIADD3 UR16, UPT, UPT, UR16, 0x1, URZ ;  /* 0x0000000110107890 */ /* 0x000fe2000fffe0ff */
[----:B------:R-:W-:Y:S01]  /*1ab0*/  UMOV UR12, UR36 ;  /* 0x00000024000c7c82 */ /* 0x000fe20008000000 */
[----:B------:R-:W-:Y:S01]  /*1ac0*/  UMOV UR9, UR33 ;  /* 0x0000002100097c82 */ /* 0x000fe20008000000 */
[----:B------:R-:W-:Y:S01]  /*1ad0*/  UMOV UR10, UR34 ;  /* 0x00000022000a7c82 */ /* 0x000fe20008000000 */
[----:B------:R-:W-:Y:S03]  /*1ae0*/  UISETP.NE.AND UP0, UPT, UR16, UR7, UPT ;  /* 0x000000071000728c */ /* 0x000fe6000bf05270 */
[----:B------:R1:W-:Y:S01]  /*1af0*/  UTMALDG.3D [UR8], [UR26], desc[UR28] ;  /* 0x00001c081a0075b4 */ /* 0x0003e20008011000 */
[----:B------:R-:W-:Y:S01]  /*1b00*/  UMOV UR23, UR7 ;  /* 0x0000000700177c82 */ /* 0x000fe20008000000 */
[----:B------:R-:W-:Y:S04]  /*1b10*/  UMOV UR6, UR13 ;  /* 0x0000000d00067c82 */ /* 0x000fe80008000000 */
[----:B------:R-:W-:Y:S05]  /*1b20*/  BRA.U UP0, `(.L_x_26) ;  /* 0xfffffffd00607547 */ /* 0x000fea000b83ffff */
.L_x_21:
[----:B------:R-:W-:Y:S01]  /*1b30*/  ULEA UR5, UR13, UR4, 0x3 ;  /* 0x000000040d057291 */ /* 0x000fe2000f8e18ff */
[----:B-1----:R-:W-:Y:S01]  /*1b40*/  SHF.L.U32 R2, R15, 0x1f, RZ ;  /* 0x0000001f0f027819 */ /* 0x002fe200000006ff */
[----:B------:R-:W-:Y:S01]  /*1b50*/  @!P1 SYNCS.ARRIVE.TRANS64.A1T0 RZ, [UR4+0x148], RZ ;  /* 0x000148ffffff99a7 */ /* 0x000fe20008100004 */
[----:B------:R-:W-:-:S06]  /*1b60*/  UISETP.GT.AND UP0, UPT, UR22, UR21, UPT ;  /* 0x000000151600728c */ /* 0x000fcc000bf04270 */
[----:B--2---:R1:W2:Y:S03]  /*1b70*/  SYNCS.PHASECHK.TRANS64.TRYWAIT P0, [UR5+0x98], R2 ;  /* 0x00009802ff0075a7 */ /* 0x0042a60008001105 */
[----:B------:R-:W-:Y:S05]  /*1b80*/  BRA.U !UP0, `(.L_x_27) ;  /* 0x0000000108ac7547 */ /* 0x000fea000b800000 */
[----:B------:R-:W-:Y:S01]  /*1b90*/  UIADD3 UR26, UPT, UPT, UR14, UR23, URZ ;  /* 0x000000170e1a7290 */ /* 0x000fe2000fffe0ff */
[----:B------:R-:W-:-:S11]  /*1ba0*/  UMOV UR6, UR13 ;  /* 0x0000000d00067c82 */ /* 0x000fd60008000000 */
.L_x_32:
[----:B--2---:R-:W-:Y:S01]  /*1bb0*/  @!P5 MOV R3, 0x2c00 ;  /* 0x00002c000003d802 */ /* 0x004fe20000000f00 */
[----:B-1----:R-:W-:Y:S01]  /*1bc0*/  ULEA UR17, UR6, UR4, 0x3 ;  /* 0x0000000406117291 */ /* 0x002fe2000f8e18ff */
[----:B--2---:R-:W-:Y:S11]  /*1bd0*/  @P0 BRA `(.L_x_28) ;  /* 0x00000000000c0947 */ /* 0x004ff60003800000 */
[----:B------:R-:W-:Y:S04]  /*1be0*/  SHF.L.U32 R5, R15, 0x1f, RZ ;  /* 0x0000001f0f057819 */ /* 0x000fe800000006ff */
[----:B------:R-:W2:Y:S02]  /*1bf0*/  SYNCS.PHASECHK.TRANS64.TRYWAIT P0, [UR17+0x98], R5 ;  /* 0x00009805ff0075a7 */ /* 0x000ea40008001111 */
[----:B--2---:R-:W-:Y:S05]  /*1c00*/  @!P0 BRA `(.L_x_29) ;  /* 0x0000006000648947 */ /* 0x004fea0003800000 */
.L_x_28:
[----:B------:R2:W-:Y:S01]  /*1c10*/  @!P5 SYNCS.ARRIVE.TRANS64 RZ, [UR17], R3 ;  /* 0x00000003ffffd9a7 */ /* 0x0005e20008000011 */
[----:B------:R-:W-:Y:S04]  /*1c20*/  BSSY.RECONVERGENT B0, `(.L_x_30) ;  /* 0x0000003000007945 */ /* 0x000fe80003800200 */
[----:B------:R-:W-:Y:S05]  /*1c30*/  @P4 BRA `(.L_x_31) ;  /* 0x0000000000044947 */ /* 0x000fea0003800000 */
[----:B------:R-:W-:Y:S05]  /*1c40*/  BPT.TRAP 0x1 ;  /* 0x000000040000795c */ /* 0x000fea0000300000 */
.L_x_31:
[----:B------:R-:W-:Y:S05]  /*1c50*/  BSYNC.RECONVERGENT B0 ;  /* 0x0000000000007941 */ /* 0x000fea0003800200 */
.L_x_30:
[----:B------:R-:W-:Y:S02]  /*1c60*/  UIADD3 UR13, UPT, UPT, UR6, 0x1, URZ ;  /* 0x00000001060d7890 */ /* 0x000fe4000fffe0ff */
[----:B------:R-:W-:Y:S02]  /*1c70*/  ULEA UR16, UR6, UR4, 0xc ;  /* 0x0000000406107291 */ /* 0x000fe4000f8e60ff */
[----:B------:R-:W-:Y:S02]  /*1c80*/  UISETP.NE.AND UP0, UPT, UR13, 0x13, UPT ;  /* 0x000000130d00788c */ /* 0x000fe4000bf05270 */
[----:B------:R-:W-:Y:S02]  /*1c90*/  UIADD3 UR32, UP1, UPT, UR24, 0x80, URZ ;  /* 0x0000008018207890 */ /* 0x000fe4000ff3e0ff */
[----:B------:R-:W-:Y:S02]  /*1ca0*/  USEL UR9, URZ, 0x1, UP0 ;  /* 0x00000001ff097887 */ /* 0x000fe40008000000 */
[----:B------:R-:W-:Y:S02]  /*1cb0*/  USEL UR13, UR13, URZ, UP0 ;  /* 0x000000ff0d0d7287 */ /* 0x000fe40008000000 */
[----:B------:R-:W-:Y:S02]  /*1cc0*/  USHF.L.U32 UR18, UR23, 0x6, URZ ;  /* 0x0000000617127899 */ /* 0x000fe400080006ff */
[----:B------:R-:W-:Y:S01]  /*1cd0*/  ULEA UR8, UR13, UR4, 0x3 ;  /* 0x000000040d087291 */ /* 0x000fe2000f8e18ff */
[----:B------:R-:W-:Y:S01]  /*1ce0*/  LOP3.LUT R15, R15, UR9, RZ, 0x3c, !PT ;  /* 0x000000090f0f7c12 */ /* 0x000fe2000f8e3cff */
[----:B------:R-:W-:Y:S02]  /*1cf0*/  UIADD3 UR16, UPT, UPT, UR16, 0x3b00, URZ ;  /* 0x00003b0010107890 */ /* 0x000fe4000fffe0ff */
[----:B------:R-:W-:Y:S01]  /*1d00*/  UIADD3.X UR33, UPT, UPT, URZ, UR25, URZ, UP1, !UPT ;  /* 0x00000019ff217290 */ /* 0x000fe20008ffe4ff */
[----:B-1----:R-:W-:Y:S01]  /*1d10*/  SHF.L.U32 R2, R15, 0x1f, RZ ;  /* 0x0000001f0f027819 */ /* 0x002fe200000006ff */
[----:B------:R-:W-:Y:S02]  /*1d20*/  UIMAD UR5, UR6, 0x1c00, UR4 ;  /* 0x00001c00060578a4 */ /* 0x000fe4000f8e0204 */
[----:B------:R-:W-:Y:S01]  /*1d30*/  UIADD3 UR30, UP0, UPT, UR24, 0x180, URZ ;  /* 0x00000180181e7890 */ /* 0x000fe2000ff1e0ff */
[----:B------:R1:W1:Y:S01]  /*1d40*/  SYNCS.PHASECHK.TRANS64.TRYWAIT P0, [UR8+0x98], R2 ;  /* 0x00009802ff0075a7 */ /* 0x0002620008001108 */
[----:B------:R-:W-:Y:S01]  /*1d50*/  UIADD3 UR8, UPT, UPT, UR5, 0x16b00, URZ ;  /* 0x00016b0005087890 */ /* 0x000fe2000fffe0ff */
[----:B------:R-:W-:Y:S01]  /*1d60*/  UMOV UR28, 0x0 ;  /* 0x00000000001c7882 */ /* 0x000fe20000000000 */
[----:B------:R-:W-:Y:S01]  /*1d70*/  UMOV UR29, 0x10000000 ;  /* 0x10000000001d7882 */ /* 0x000fe20000000000 */
[----:B------:R-:W-:Y:S01]  /*1d80*/  UMOV UR19, UR35 ;  /* 0x0000002300137c82 */ /* 0x000fe20008000000 */
[----:B------:R-:W-:Y:S01]  /*1d90*/  UMOV UR20, UR36 ;  /* 0x0000002400147c82 */ /* 0x000fe20008000000 */
[----:B------:R-:W-:Y:S01]  /*1da0*/  UIADD3.X UR31, UPT, UPT, URZ, UR25, URZ, UP0, !UPT ;  /* 0x00000019ff1f7290 */ /* 0x000fe200087fe4ff */
[----:B------:R1:W-:Y:S01]  /*1db0*/  UTMALDG.3D [UR16], [UR32], desc[UR28] ;  /* 0x00001c10200075b4 */ /* 0x0003e20008011000 */
[----:B------:R-:W-:Y:S01]  /*1dc0*/  UIADD3 UR23, UPT, UPT, UR23, 0x1, URZ ;  /* 0x0000000117177890 */ /* 0x000fe2000fffe0ff */
[----:B------:R-:W-:Y:S01]  /*1dd0*/  UMOV UR12, UR36 ;  /* 0x00000024000c7c82 */ /* 0x000fe20008000000 */
[----:B------:R-:W-:Y:S01]  /*1de0*/  UMOV UR9, UR17 ;  /* 0x0000001100097c82 */ /* 0x000fe20008000000 */
[----:B------:R-:W-:Y:S01]  /*1df0*/  UMOV UR10, UR18 ;  /* 0x00000012000a7c82 */ /* 0x000fe20008000000 */
[----:B------:R-:W-:Y:S03]  /*1e00*/  UISETP.NE.AND UP0, UPT, UR23, UR26, UPT ;  /* 0x0000001a1700728c */ /* 0x000fe6000bf05270 */
[----:B------:R1:W-:Y:S01]  /*1e10*/  UTMALDG.3D [UR8], [UR30], desc[UR28] ;  /* 0x00001c081e0075b4 */ /* 0x0003e20008011000 */
[----:B------:R-:W-:Y:S05]  /*1e20*/  UMOV UR6, UR13 ;  /* 0x0000000d00067c82 */ /* 0x000fea0008000000 */
[----:B------:R-:W-:Y:S05]  /*1e30*/  BRA.U UP0, `(.L_x_32) ;  /* 0xfffffffd005c7547 */ /* 0x000fea000b83ffff */
.L_x_27:
[C---:B-1----:R-:W-:Y:S01]  /*1e40*/  LEA R2, R14.reuse, UR4, 0x3 ;  /* 0x000000040e027c11 */ /* 0x042fe2000f8e18ff */
[----:B------:R-:W-:Y:S01]  /*1e50*/  NOP ;  /* 0x0000000000007918 */ /* 0x000fe20000000000 */
[----:B--2---:R-:W-:Y:S02]  /*1e60*/  SHF.L.U32 R3, R13, 0x1f, RZ ;  /* 0x0000001f0d037819 */ /* 0x004fe400000006ff */
[----:B------:R-:W-:Y:S02]  /*1e70*/  LEA R4, R14, UR4, 0x4 ;  /* 0x000000040e047c11 */ /* 0x000fe4000f8e20ff */
[----:B------:R-:W1:Y:S02]  /*1e80*/  SYNCS.PHASECHK.TRANS64.TRYWAIT P0, [R2+URZ+0x150], R3 ;  /* 0x00015003020075a7 */ /* 0x000e6400080011ff */
[----:B-1----:R-:W-:Y:S05]  /*1e90*/  @!P0 BRA `(.L_x_33) ;  /* 0x0000005c00d88947 */ /* 0x002fea0003800000 */
.L_x_115:
[----:B------:R-:W2:Y:S01]  /*1ea0*/  LDS.128 R4, [R4+0x1e0] ;  /* 0x0001e00004047984 */ /* 0x000ea20000000c00 */
[----:B---3--:R-:W-:Y:S01]  /*1eb0*/  ISETP.GE.AND P0, PT, R22, 0x1, PT ;  /* 0x000000011600780c */ /* 0x008fe20003f06270 */
[----:B-1----:R-:W-:Y:S01]  /*1ec0*/  VIADD R2, R2, 0x160 ;  /* 0x0000016002027836 */ /* 0x002fe20000000000 */
[----:B------:R-:W-:Y:S01]  /*1ed0*/  @!PT LDS RZ, [RZ] ;  /* 0x00000000fffff984 */ /* 0x000fe20000000800 */
[----:B------:R-:W-:Y:S01]  /*1ee0*/  @!PT LDS RZ, [RZ] ;  /* 0x00000000fffff984 */ /* 0x000fe20000000800 */
[----:B------:R-:W-:Y:S01]  /*1ef0*/  @!PT LDS RZ, [RZ] ;  /* 0x00000000fffff984 */ /* 0x000fe20000000800 */
[----:B------:R-:W-:Y:S01]  /*1f00*/  @!PT LDS RZ, [RZ] ;  /* 0x00000000fffff984 */ /* 0x000fe20000000800 */
[----:B------:R1:W-:Y:S06]  /*1f10*/  MEMBAR.ALL.CTA ;  /* 0x0000000000007992 */ /* 0x0003ec0000008000 */
[----:B-1----:R-:W1:Y:S01]  /*1f20*/  FENCE.VIEW.ASYNC.S ;  /* 0x00000000000073c6 */ /* 0x002e620000000000 */
[----:B------:R-:W-:-:S04]  /*1f30*/  PRMT R2, RZ, 0x654, R2 ;  /* 0x00000654ff027816 */ /* 0x000fc80000000002 */
[----:B-1----:R1:W-:Y:S01]  /*1f40*/  SYNCS.ARRIVE.TRANS64.RED.A1T0 RZ, [R2+URZ], RZ ;  /* 0x000000ff02ff79a7 */ /* 0x0023e200081004ff */
[----:B--2---:R-:W-:-:S13]  /*1f50*/  LOP3.LUT P2, RZ, R6, 0x1, RZ, 0xc0, !PT ;  /* 0x0000000106ff7812 */ /* 0x004fda000784c0ff */
[----:B------:R-:W-:Y:S01]  /*1f60*/  @P2 SHF.R.U32.HI R3, RZ, 0x10, R5 ;  /* 0x00000010ff032819 */ /* 0x000fe20000011605 */
[----:B------:R-:W-:Y:S01]  /*1f70*/  VOTEU.ANY UP0, P2 ;  /* 0x0000000000ff7886 */ /* 0x000fe20001000100 */
[----:B------:R-:W-:Y:S02]  /*1f80*/  @P2 MOV R11, R4 ;  /* 0x00000004000b2202 */ /* 0x000fe40000000f00 */
[----:B------:R-:W-:Y:S02]  /*1f90*/  @P2 R2UR.BROADCAST UR5, R3 ;  /* 0x00000000030522ca */ /* 0x000fe400008e0000 */
[----:B------:R-:W-:-:S11]  /*1fa0*/  @P2 LOP3.LUT R8, R5, 0xffff, RZ, 0xc0, !PT ;  /* 0x0000ffff05082812 */ /* 0x000fd600078ec0ff */
[----:B------:R-:W-:Y:S01]  /*1fb0*/  @UP0 UMOV UR36, UR5 ;  /* 0x0000000500240c82 */ /* 0x000fe20008000000 */
[----:B-1----:R-:W-:Y:S05]  /*1fc0*/  @!P0 BRA `(.L_x_34) ;  /* 0x0000000000b88947 */ /* 0x002fea0003800000 */
[----:B------:R-:W4:Y:S01]  /*1fd0*/  LDC.64 R4, c[0x0][0xb18] ;  /* 0x0002c600ff047b82 */ /* 0x000f220000000a00 */
[----:B------:R-:W-:-:S07]  /*1fe0*/  ISETP.NE.AND P3, PT, R22, 0x1, PT ;  /* 0x000000011600780c */ /* 0x000fce0003f65270 */
[----:B------:R-:W1:Y:S08]  /*1ff0*/  LDC.64 R6, c[0x0][0xb10] ;  /* 0x0002c400ff067b82 */ /* 0x000e700000000a00 */
[----:B------:R-:W2:Y:S08]  /*2000*/  LDC R16, c[0x0][0xb20] ;  /* 0x0002c800ff107b82 */ /* 0x000eb00000000800 */
[----:B------:R-:W3:Y:S01]  /*2010*/  LDC R18, c[0x0][0xb0c] ;  /* 0x0002c300ff127b82 */ /* 0x000ee20000000800 */
[----:B----4-:R-:W-:Y:S01]  /*2020*/  IMAD.HI.U32 R17, R0, R5, RZ ;  /* 0x0000000500117227 */ /* 0x010fe200078e00ff */
[----:B------:R-:W-:-:S03]  /*2030*/  ISETP.NE.AND P0, PT, R4, 0x1, PT ;  /* 0x000000010400780c */ /* 0x000fc60003f05270 */
[----:B------:R-:W-:-:S03]  /*2040*/  IMAD.HI.U32 R5, R8, R5, RZ ;  /* 0x0000000508057227 */ /* 0x000fc600078e00ff */
[----:B------:R-:W4:Y:S01]  /*2050*/  LDC.64 R2, c[0x0][0xb28] ;  /* 0x0002ca00ff027b82 */ /* 0x000f220000000a00 */
[----:B-1----:R-:W-:-:S04]  /*2060*/  IMAD.HI.U32 R20, R9, R6, RZ ;  /* 0x0000000609147227 */ /* 0x002fc800078e00ff */
[----:B------:R-:W-:Y:S01]  /*2070*/  IMAD.HI.U32 R24, R11, R6, RZ ;  /* 0x000000060b187227 */ /* 0x000fe200078e00ff */
[----:B------:R-:W-:Y:S02]  /*2080*/  SHF.R.U32.HI R20, RZ, R7, R20 ;  /* 0x00000007ff147219 */ /* 0x000fe40000011614 */
[-C--:B--2---:R-:W-:Y:S02]  /*2090*/  SHF.R.U32.HI R17, RZ, R16.reuse, R17 ;  /* 0x00000010ff117219 */ /* 0x084fe40000011611 */
[----:B------:R-:W-:Y:S02]  /*20a0*/  SHF.R.U32.HI R5, RZ, R16, R5 ;  /* 0x00000010ff057219 */ /* 0x000fe40000011605 */
[----:B------:R-:W-:Y:S02]  /*20b0*/  SEL R17, R0, R17, !P0 ;  /* 0x0000001100117207 */ /* 0x000fe40004000000 */
[----:B------:R-:W-:Y:S02]  /*20c0*/  SHF.R.U32.HI R24, RZ, R7, R24 ;  /* 0x00000007ff187219 */ /* 0x000fe40000011618 */
[----:B---3--:R-:W-:-:S02]  /*20d0*/  ISETP.NE.AND P1, PT, R18, 0x1, PT ;  /* 0x000000011200780c */ /* 0x008fc40003f25270 */
[----:B------:R-:W-:Y:S02]  /*20e0*/  SEL R5, R8, R5, !P0 ;  /* 0x0000000508057207 */ /* 0x000fe40004000000 */
[----:B------:R-:W-:Y:S02]  /*20f0*/  SEL R19, R9, R20, !P1 ;  /* 0x0000001409137207 */ /* 0x000fe40004800000 */
[----:B------:R-:W-:Y:S01]  /*2100*/  SEL R7, R11, R24, !P1 ;  /* 0x000000180b077207 */ /* 0x000fe20004800000 */
[----:B----4-:R-:W-:-:S04]  /*2110*/  IMAD.HI.U32 R20, R17, R2, RZ ;  /* 0x0000000211147227 */ /* 0x010fc800078e00ff */
[----:B------:R-:W-:Y:S01]  /*2120*/  IMAD.HI.U32 R6, R19, R2, RZ ;  /* 0x0000000213067227 */ /* 0x000fe200078e00ff */
[----:B------:R-:W-:-:S04]  /*2130*/  @P3 SHF.R.U32.HI R17, RZ, R3, R20 ;  /* 0x00000003ff113219 */ /* 0x000fc80000011614 */
[----:B------:R-:W-:Y:S01]  /*2140*/  @P3 SHF.R.U32.HI R19, RZ, R3, R6 ;  /* 0x00000003ff133219 */ /* 0x000fe20000011606 */
[----:B------:R-:W-:-:S04]  /*2150*/  IMAD R17, R22, R17, RZ ;  /* 0x0000001116117224 */ /* 0x000fc800078e02ff */
[----:B------:R-:W-:Y:S01]  /*2160*/  IMAD R6, R22, R19, RZ ;  /* 0x0000001316067224 */ /* 0x000fe200078e02ff */
[C---:B------:R-:W-:Y:S02]  /*2170*/  ISETP.GE.AND P0, PT, R5.reuse, R17, PT ;  /* 0x000000110500720c */ /* 0x040fe40003f06270 */
[----:B------:R-:W-:Y:S02]  /*2180*/  IADD3 R17, PT, PT, -R5, RZ, RZ ;  /* 0x000000ff05117210 */ /* 0x000fe40007ffe1ff */
[----:B------:R-:W-:Y:S01]  /*2190*/  ISETP.GE.OR P0, PT, R7, R6, P0 ;  /* 0x000000060700720c */ /* 0x000fe20000706670 */
[----:B------:R-:W-:-:S04]  /*21a0*/  IMAD.HI.U32 R6, R5, R2, RZ ;  /* 0x0000000205067227 */ /* 0x000fc800078e00ff */
[----:B------:R-:W-:Y:S01]  /*21b0*/  IMAD R8, R4, R17, R8 ;  /* 0x0000001104087224 */ /* 0x000fe200078e0208 */
[----:B------:R-:W-:-:S04]  /*21c0*/  SHF.R.U32.HI R6, RZ, R3, R6 ;  /* 0x00000003ff067219 */ /* 0x000fc80000011606 */
[----:B------:R-:W-:-:S03]  /*21d0*/  SEL R6, R5, R6, !P3 ;  /* 0x0000000605067207 */ /* 0x000fc60005800000 */
[----:B------:R-:W-:-:S04]  /*21e0*/  @!P0 IMAD.HI.U32 R16, R7, R2, RZ ;  /* 0x0000000207108227 */ /* 0x000fc800078e00ff */
[----:B------:R-:W-:Y:S01]  /*21f0*/  IMAD.MOV R2, RZ, RZ, -R6 ;  /* 0x000000ffff027224 */ /* 0x000fe200078e0a06 */
[----:B------:R-:W-:-:S03]  /*2200*/  @!P0 SHF.R.U32.HI R16, RZ, R3, R16 ;  /* 0x00000003ff108219 */ /* 0x000fc60000011610 */
[----:B------:R-:W-:Y:S01]  /*2210*/  IMAD R2, R22, R2, R5 ;  /* 0x0000000216027224 */ /* 0x000fe200078e0205 */
[----:B------:R-:W-:-:S05]  /*2220*/  @!P0 SEL R3, R7, R16, !P3 ;  /* 0x0000001007038207 */ /* 0x000fca0005800000 */
[--C-:B------:R-:W-:Y:S02]  /*2230*/  @!P0 IMAD.IADD R6, R6, 0x1, -R3.reuse ;  /* 0x0000000106068824 */ /* 0x100fe400078e0a03 */
[----:B------:R-:W-:Y:S01]  /*2240*/  @!P0 IMAD R3, R2, R19, R3 ;  /* 0x0000001302038224 */ /* 0x000fe200078e0203 */
[----:B------:R-:W-:Y:S01]  /*2250*/  IADD3 R2, PT, PT, -R7, RZ, RZ ;  /* 0x000000ff07027210 */ /* 0x000fe20007ffe1ff */
[----:B------:R-:W-:Y:S02]  /*2260*/  @!P0 IMAD R5, R22, R6, R7 ;  /* 0x0000000616058224 */ /* 0x000fe400078e0207 */
[----:B------:R-:W-:Y:S02]  /*2270*/  @!P0 IMAD.MOV.U32 R7, RZ, RZ, R3 ;  /* 0x000000ffff078224 */ /* 0x000fe400078e0003 */
[----:B------:R-:W-:Y:S02]  /*2280*/  IMAD R2, R18, R2, R11 ;  /* 0x0000000212027224 */ /* 0x000fe400078e020b */
[----:B------:R-:W-:-:S02]  /*2290*/  IMAD R8, R5, R4, R8 ;  /* 0x0000000405087224 */ /* 0x000fc400078e0208 */
[----:B------:R-:W-:Y:S02]  /*22a0*/  IMAD R11, R7, R18, R2 ;  /* 0x00000012070b7224 */ /* 0x000fe400078e0202 */
.L_x_34:
[----:B------:R-:W1:Y:S02]  /*22b0*/  LDCU UR5, c[0x0][0xb30] ;  /* 0x00016600ff0577ac */ /* 0x000e640008000800 */
[----:B-1----:R-:W-:-:S09]  /*22c0*/  UISETP.NE.AND UP0, UPT, UR5, 0x1, UPT ;  /* 0x000000010500788c */ /* 0x002fd2000bf05270 */
[----:B------:R-:W-:Y:S05]  /*22d0*/  BRA.U UP0, `(.L_x_35) ;  /* 0x0000000100407547 */ /* 0x000fea000b800000 */
[----:B------:R-:W1:Y:S08]  /*22e0*/  LDC.64 R4, c[0x0][0xb10] ;  /* 0x0002c400ff047b82 */ /* 0x000e700000000a00 */
[----:B------:R-:W2:Y:S08]  /*22f0*/  LDC.64 R2, c[0x0][0xb18] ;  /* 0x0002c600ff027b82 */ /* 0x000eb00000000a00 */
[----:B------:R-:W3:Y:S08]  /*2300*/  LDC R6, c[0x0][0xb20] ;  /* 0x0002c800ff067b82 */ /* 0x000ef00000000800 */
[----:B------:R-:W4:Y:S01]  /*2310*/  LDC R16, c[0x0][0xb0c] ;  /* 0x0002c300ff107b82 */ /* 0x000f220000000800 */
[----:B-1----:R-:W-:-:S05]  /*2320*/  IMAD.HI.U32 R4, R11, R4, RZ ;  /* 0x000000040b047227 */ /* 0x002fca00078e00ff */
[----:B------:R-:W-:Y:S01]  /*2330*/  SHF.R.U32.HI R4, RZ, R5, R4 ;  /* 0x00000005ff047219 */ /* 0x000fe20000011604 */
[----:B--2---:R-:W-:Y:S01]  /*2340*/  IMAD.HI.U32 R3, R8, R3, RZ ;  /* 0x0000000308037227 */ /* 0x004fe200078e00ff */
[----:B------:R-:W-:-:S04]  /*2350*/  ISETP.NE.AND P0, PT, R2, 0x1, PT ;  /* 0x000000010200780c */ /* 0x000fc80003f05270 */
[----:B---3--:R-:W-:-:S04]  /*2360*/  SHF.R.U32.HI R3, RZ, R6, R3 ;  /* 0x00000006ff037219 */ /* 0x008fc80000011603 */
[----:B------:R-:W-:Y:S02]  /*2370*/  SEL R3, R8, R3, !P0 ;  /* 0x0000000308037207 */ /* 0x000fe40004000000 */
[----:B----4-:R-:W-:-:S04]  /*2380*/  ISETP.NE.AND P1, PT, R16, 0x1, PT ;  /* 0x000000011000780c */ /* 0x010fc80003f25270 */
[----:B------:R-:W-:-:S05]  /*2390*/  SEL R4, R11, R4, !P1 ;  /* 0x000000040b047207 */ /* 0x000fca0004800000 */
[----:B------:R-:W-:Y:S02]  /*23a0*/  IMAD.IADD R5, R3, 0x1, -R4 ;  /* 0x0000000103057824 */ /* 0x000fe400078e0a04 */
[----:B------:R-:W-:Y:S02]  /*23b0*/  IMAD.IADD R3, R4, 0x1, -R3 ;  /* 0x0000000104037824 */ /* 0x000fe400078e0a03 */
[----:B------:R-:W-:Y:S02]  /*23c0*/  IMAD R11, R5, R16, R11 ;  /* 0x00000010050b7224 */ /* 0x000fe400078e020b */
[----:B------:R-:W-:-:S07]  /*23d0*/  IMAD R8, R3, R2, R8 ;  /* 0x0000000203087224 */ /* 0x000fce00078e0208 */
.L_x_35:
[----:B------:R-:W-:Y:S01]  /*23e0*/  VIADD R14, R14, 0x1 ;  /* 0x000000010e0e7836 */ /* 0x000fe20000000000 */
[----:B------:R-:W-:Y:S01]  /*23f0*/  PLOP3.LUT P1, PT, PT, PT, PT, 0x80, 0x8 ;  /* 0x000000000008781c */ /* 0x000fe20003f2f070 */
[----:B------:R-:W-:Y:S02]  /*2400*/  IMAD.IADD R133, R11, 0x1, R130 ;  /* 0x000000010b857824 */ /* 0x000fe400078e0282 */
[----:B------:R-:W-:Y:S01]  /*2410*/  IMAD.IADD R131, R8, 0x1, R123 ;  /* 0x0000000108837824 */ /* 0x000fe200078e027b */
[----:B------:R-:W-:-:S04]  /*2420*/  ISETP.NE.AND P0, PT, R14, 0x2, PT ;  /* 0x000000020e00780c */ /* 0x000fc80003f05270 */
[----:B------:R-:W-:Y:S02]  /*2430*/  SEL R2, RZ, 0x1, P0 ;  /* 0x00000001ff027807 */ /* 0x000fe40000000000 */
[----:B------:R-:W-:Y:S02]  /*2440*/  SEL R14, R14, RZ, P0 ;  /* 0x000000ff0e0e7207 */ /* 0x000fe40000000000 */
[----:B------:R-:W-:Y:S01]  /*2450*/  LOP3.LUT R13, R13, R2, RZ, 0x3c, !PT ;  /* 0x000000020d0d7212 */ /* 0x000fe200078e3cff */
[----:B------:R-:W-:Y:S06]  /*2460*/  @P2 BRA `(.L_x_36) ;  /* 0xfffffff000982947 */ /* 0x000fec000383ffff */
[----:B------:R-:W-:Y:S01]  /*2470*/  UIADD3 UR4, UPT, UPT, UR4, 0x98, URZ ;  /* 0x0000009804047890 */ /* 0x000fe2000fffe0ff */
[----:B------:R-:W-:-:S03]  /*2480*/  SHF.L.U32 R3, R15, 0x1f, RZ ;  /* 0x0000001f0f037819 */ /* 0x000fc600000006ff */
[----:B------:R-:W-:-:S09]  /*2490*/  ULEA UR5, UR13, UR4, 0x3 ;  /* 0x000000040d057291 */ /* 0x000fd2000f8e18ff */
[----:B------:R-:W1:Y:S02]  /*24a0*/  SYNCS.PHASECHK.TRANS64.TRYWAIT P0, [UR5], R3 ;  /* 0x00000003ff0075a7 */ /* 0x000e640008001105 */
[----:B-1----:R-:W-:Y:S05]  /*24b0*/  @!P0 BRA `(.L_x_37) ;  /* 0x0000005800648947 */ /* 0x002fea0003800000 */
.L_x_117:
[----:B------:R-:W-:-:S04]  /*24c0*/  UIADD3 UR6, UPT, UPT, UR13, 0x1, URZ ;  /* 0x000000010d067890 */ /* 0x000fc8000fffe0ff */
[----:B------:R-:W-:-:S04]  /*24d0*/  UISETP.NE.AND UP0, UPT, UR6, 0x13, UPT ;  /* 0x000000130600788c */ /* 0x000fc8000bf05270 */
[----:B------:R-:W-:Y:S02]  /*24e0*/  USEL UR7, URZ, 0x1, UP0 ;  /* 0x00000001ff077887 */ /* 0x000fe40008000000 */
[----:B------:R-:W-:-:S04]  /*24f0*/  USEL UR6, UR6, URZ, UP0 ;  /* 0x000000ff06067287 */ /* 0x000fc80008000000 */
[----:B------:R-:W-:Y:S01]  /*2500*/  ULEA UR5, UR6, UR4, 0x3 ;  /* 0x0000000406057291 */ /* 0x000fe2000f8e18ff */
[----:B------:R-:W-:-:S04]  /*2510*/  LOP3.LUT R2, R15, UR7, RZ, 0x3c, !PT ;  /* 0x000000070f027c12 */ /* 0x000fc8000f8e3cff */
[----:B-1----:R-:W-:-:S04]  /*2520*/  SHF.L.U32 R3, R2, 0x1f, RZ ;  /* 0x0000001f02037819 */ /* 0x002fc800000006ff */
[----:B------:R-:W1:Y:S02]  /*2530*/  SYNCS.PHASECHK.TRANS64.TRYWAIT P0, [UR5], R3 ;  /* 0x00000003ff0075a7 */ /* 0x000e640008001105 */
[----:B-1----:R-:W-:Y:S05]  /*2540*/  @!P0 BRA `(.L_x_38) ;  /* 0x0000005800588947 */ /* 0x002fea0003800000 */
.L_x_119:
        /* <DEDUP_REMOVED lines=9> */
.L_x_121:
        /* <DEDUP_REMOVED lines=9> */
.L_x_123:
        /* <DEDUP_REMOVED lines=9> */
.L_x_125:
        /* <DEDUP_REMOVED lines=9> */
.L_x_127:
        /* <DEDUP_REMOVED lines=9> */
.L_x_129:
        /* <DEDUP_REMOVED lines=9> */
.L_x_131:
        /* <DEDUP_REMOVED lines=9> */
.L_x_133:
        /* <DEDUP_REMOVED lines=9> */
.L_x_135:
        /* <DEDUP_REMOVED lines=9> */
.L_x_137:
        /* <DEDUP_REMOVED lines=9> */
.L_x_139:
        /* <DEDUP_REMOVED lines=9> */
.L_x_141:
        /* <DEDUP_REMOVED lines=9> */
.L_x_143:
        /* <DEDUP_REMOVED lines=9> */
.L_x_145:
        /* <DEDUP_REMOVED lines=9> */
.L_x_147:
        /* <DEDUP_REMOVED lines=9> */
.L_x_149:
        /* <DEDUP_REMOVED lines=9> */
.L_x_151:
[----:B------:R-:W-:-:S04]  /*2e50*/  UIADD3 UR6, UPT, UPT, UR6, 0x1, URZ ;  /* 0x0000000106067890 */ /* 0x000fc8000fffe0ff */
[----:B------:R-:W-:-:S04]  /*2e60*/  UISETP.NE.AND UP0, UPT, UR6, 0x13, UPT ;  /* 0x000000130600788c */ /* 0x000fc8000bf05270 */
[----:B------:R-:W-:Y:S02]  /*2e70*/  USEL UR5, URZ, 0x1, UP0 ;  /* 0x00000001ff057887 */ /* 0x000fe40008000000 */
[----:B------:R-:W-:-:S04]  /*2e80*/  USEL UR6, UR6, URZ, UP0 ;  /* 0x000000ff06067287 */ /* 0x000fc80008000000 */
[----:B------:R-:W-:Y:S01]  /*2e90*/  ULEA UR6, UR6, UR4, 0x3 ;  /* 0x0000000406067291 */ /* 0x000fe2000f8e18ff */
[----:B-1----:R-:W-:-:S04]  /*2ea0*/  LOP3.LUT R3, R2, UR5, RZ, 0x3c, !PT ;  /* 0x0000000502037c12 */ /* 0x002fc8000f8e3cff */
[----:B------:R-:W-:Y:S01]  /*2eb0*/  SHF.L.U32 R3, R3, 0x1f, RZ ;  /* 0x0000001f03037819 */ /* 0x000fe200000006ff */
[----:B----4-:R-:W-:-:S07]  /*2ec0*/  IMAD.U32 R0, RZ, RZ, UR6 ;  /* 0x00000006ff007e24 */ /* 0x010fce000f8e00ff */
.L_x_55:
[----:B-1----:R1:W2:Y:S02]  /*2ed0*/  SYNCS.PHASECHK.TRANS64.TRYWAIT P0, [R0+URZ], R3 ;  /* 0x00000003000075a7 */ /* 0x0022a400080011ff */
[----:B--2---:R-:W-:Y:S05]  /*2ee0*/  @!P0 NANOSLEEP.SYNCS 0x989680 ;  /* 0x009896800000895d */ /* 0x004fea0003900000 */
[----:B------:R-:W2:Y:S02]  /*2ef0*/  @!P0 SYNCS.PHASECHK.TRANS64 P0, [R0+URZ], R3 ;  /* 0x00000003000085a7 */ /* 0x000ea400080010ff */
[----:B--2---:R-:W-:Y:S05]  /*2f00*/  @P0 EXIT ;  /* 0x000000000000094d */ /* 0x004fea0003800000 */
[----:B------:R-:W-:Y:S05]  /*2f10*/  BRA `(.L_x_55) ;  /* 0xfffffffc00ec7947 */ /* 0x000fea000383ffff */
.L_x_18:
[----:B------:R-:W-:-:S04]  /*2f20*/  UISETP.NE.AND UP1, UPT, UR37, URZ, UPT ;  /* 0x000000ff2500728c */ /* 0x000fc8000bf25270 */
[----:B------:R-:W-:-:S09]  /*2f30*/  UISETP.NE.OR UP1, UPT, UR8, 0x1, UP1 ;  /* 0x000000010800788c */ /* 0x000fd20008f25670 */
[----:B------:R-:W-:Y:S05]  /*2f40*/  BRA.U UP1, `(.L_x_56) ;  /* 0x0000000501487547 */ /* 0x000fea000b800000 */
[----:B------:R-:W-:Y:S01]  /*2f50*/  ISETP.NE.AND P2, PT, R2, RZ, PT ;  /* 0x000000ff0200720c */ /* 0x000fe20003f45270 */
[----:B------:R-:W-:Y:S01]  /*2f60*/  IMAD.MOV.U32 R12, RZ, RZ, 0x1 ;  /* 0x00000001ff0c7424 */ /* 0x000fe200078e00ff */
[----:B------:R-:W-:Y:S02]  /*2f70*/  CS2R R10, SRZ ;  /* 0x00000000000a7805 */ /* 0x000fe4000001ff00 */
[----:B------:R-:W-:Y:S01]  /*2f80*/  CS2R R8, SRZ ;  /* 0x0000000000087805 */ /* 0x000fe2000001ff00 */
[----:B------:R-:W-:Y:S01]  /*2f90*/  UMOV UR4, 0x400 ;  /* 0x0000040000047882 */ /* 0x000fe20000000000 */
[----:B------:R-:W-:Y:S01]  /*2fa0*/  UMOV UR6, URZ ;  /* 0x000000ff00067c82 */ /* 0x000fe20008000000 */
[----:B------:R-:W-:-:S12]  /*2fb0*/  ULEA UR37, UR37, UR4, 0x18 ;  /* 0x0000000425257291 */ /* 0x000fd8000f8ec0ff */
.L_x_60:
[----:B------:R-:W-:Y:S02]  /*2fc0*/  LEA R0, R8, UR37, 0x3 ;  /* 0x0000002508007c11 */ /* 0x000fe4000f8e18ff */
[----:B------:R-:W-:-:S03]  /*2fd0*/  SHF.L.U32 R5, R9, 0x1f, RZ ;  /* 0x0000001f09057819 */ /* 0x000fc600000006ff */
[----:B------:R-:W-:Y:S01]  /*2fe0*/  VIADD R4, R0, 0x1c0 ;  /* 0x000001c000047836 */ /* 0x000fe20000000000 */
[----:B------:R-:W1:Y:S02]  /*2ff0*/  SYNCS.PHASECHK.TRANS64.TRYWAIT P0, [R0+URZ+0x1b0], R5 ;  /* 0x0001b005000075a7 */ /* 0x000e6400080011ff */
[----:B-1----:R-:W-:Y:S05]  /*3000*/  @!P0 BRA `(.L_x_57) ;  /* 0x0000005400408947 */ /* 0x002fea0003800000 */
.L_x_152:
[----:B------:R-:W-:Y:S01]  /*3010*/  ULEA UR5, UR6, UR37, 0x3 ;  /* 0x0000002506057291 */ /* 0x000fe2000f8e18ff */
[----:B------:R-:W-:Y:S02]  /*3020*/  PRMT R4, RZ, 0x654, R4 ;  /* 0x00000654ff047816 */ /* 0x000fe40000000004 */
[----:B-1----:R-:W-:Y:S01]  /*3030*/  SHF.L.U32 R5, R12, 0x1f, RZ ;  /* 0x0000001f0c057819 */ /* 0x002fe200000006ff */
[----:B------:R-:W-:Y:S01]  /*3040*/  UIADD3 UR4, UPT, UPT, UR5, 0x150, URZ ;  /* 0x0000015005047890 */ /* 0x000fe2000fffe0ff */
[----:B------:R1:W-:Y:S05]  /*3050*/  SYNCS.ARRIVE.TRANS64.RED.A1T0 RZ, [R4+URZ], RZ ;  /* 0x000000ff04ff79a7 */ /* 0x0003ea00081004ff */
[----:B------:R-:W-:Y:S01]  /*3060*/  IMAD.U32 R7, RZ, RZ, UR4 ;  /* 0x00000004ff077e24 */ /* 0x000fe2000f8e00ff */
[----:B------:R-:W2:Y:S04]  /*3070*/  SYNCS.PHASECHK.TRANS64.TRYWAIT P0, [UR5+0x160], R5 ;  /* 0x00016005ff0075a7 */ /* 0x000ea80008001105 */
[----:B------:R-:W-:Y:S01]  /*3080*/  PRMT R6, R2, 0x654, R7 ;  /* 0x0000065402067816 */ /* 0x000fe20000000007 */
[----:B-1----:R-:W-:Y:S01]  /*3090*/  @!P2 IMAD.MOV.U32 R4, RZ, RZ, 0x10 ;  /* 0x00000010ff04a424 */ /* 0x002fe200078e00ff */
[----:B--2---:R-:W-:Y:S06]  /*30a0*/  @!P0 BRA `(.L_x_58) ;  /* 0x00000054002c8947 */ /* 0x004fec0003800000 */
.L_x_154:
[----:B------:R-:W-:Y:S01]  /*30b0*/  ULEA UR4, UR6, UR37, 0x4 ;  /* 0x0000002506047291 */ /* 0x000fe2000f8e20ff */
[----:B------:R-:W-:Y:S01]  /*30c0*/  SEL R3, R6, R3, !P2 ;  /* 0x0000000306037207 */ /* 0x000fe20005000000 */
[----:B------:R-:W-:Y:S01]  /*30d0*/  UIADD3 UR5, UPT, UPT, UR5, 0x150, URZ ;  /* 0x0000015005057890 */ /* 0x000fe2000fffe0ff */
[----:B-1----:R-:W-:Y:S01]  /*30e0*/  LEA R0, R11, UR37, 0x3 ;  /* 0x000000250b007c11 */ /* 0x002fe2000f8e18ff */
[----:B------:R-:W-:Y:S01]  /*30f0*/  UIADD3 UR4, UPT, UPT, UR4, 0x1e0, URZ ;  /* 0x000001e004047890 */ /* 0x000fe2000fffe0ff */
[----:B------:R-:W-:Y:S01]  /*3100*/  SHF.L.U32 R5, R10, 0x1f, RZ ;  /* 0x0000001f0a057819 */ /* 0x000fe200000006ff */
[----:B------:R1:W-:Y:S01]  /*3110*/  @!P2 SYNCS.ARRIVE.TRANS64.RED RZ, [R3+URZ], R4 ;  /* 0x0000000403ffa9a7 */ /* 0x0003e200080004ff */
[----:B------:R-:W-:Y:S01]  /*3120*/  UIADD3 UR6, UPT, UPT, UR6, 0x1, URZ ;  /* 0x0000000106067890 */ /* 0x000fe2000fffe0ff */
[----:B------:R-:W-:-:S03]  /*3130*/  VIADD R8, R8, 0x1 ;  /* 0x0000000108087836 */ /* 0x000fc60000000000 */
[----:B------:R-:W-:Y:S02]  /*3140*/  UISETP.NE.AND UP0, UPT, UR6, 0x2, UPT ;  /* 0x000000020600788c */ /* 0x000fe4000bf05270 */
[----:B------:R-:W-:Y:S06]  /*3150*/  UGETNEXTWORKID.BROADCAST [UR4], [UR5] ;  /* 0x00000000040073ca */ /* 0x000fec0008000100 */
[----:B------:R-:W-:Y:S01]  /*3160*/  USEL UR4, URZ, 0x1, UP0 ;  /* 0x00000001ff047887 */ /* 0x000fe20008000000 */
[----:B------:R-:W-:Y:S01]  /*3170*/  ISETP.NE.AND P0, PT, R8, 0x2, PT ;  /* 0x000000020800780c */ /* 0x000fe20003f05270 */
[----:B------:R-:W-:Y:S01]  /*3180*/  USEL UR6, UR6, URZ, UP0 ;  /* 0x000000ff06067287 */ /* 0x000fe20008000000 */
[----:B------:R-:W2:Y:S03]  /*3190*/  SYNCS.PHASECHK.TRANS64.TRYWAIT P1, [R0+URZ+0x150], R5 ;  /* 0x00015005000075a7 */ /* 0x000ea600080211ff */
[----:B------:R-:W-:Y:S01]  /*31a0*/  LOP3.LUT R12, R12, UR4, RZ, 0x3c, !PT ;  /* 0x000000040c0c7c12 */ /* 0x000fe2000f8e3cff */
[----:B-12---:R-:W-:Y:S07]  /*31b0*/  @!P1 BRA `(.L_x_59) ;  /* 0x0000005400009947 */ /* 0x006fee0003800000 */
.L_x_155:
[C---:B------:R-:W-:Y:S01]  /*31c0*/  LEA R4, R11.reuse, UR37, 0x4 ;  /* 0x000000250b047c11 */ /* 0x040fe2000f8e20ff */
[----:B-1----:R-:W-:Y:S01]  /*31d0*/  VIADD R0, R0, 0x160 ;  /* 0x0000016000007836 */ /* 0x002fe20000000000 */
[----:B------:R-:W-:Y:S01]  /*31e0*/  SEL R8, R8, RZ, P0 ;  /* 0x000000ff08087207 */ /* 0x000fe20000000000 */
[----:B------:R-:W-:-:S03]  /*31f0*/  VIADD R11, R11, 0x1 ;  /* 0x000000010b0b7836 */ /* 0x000fc60000000000 */
[----:B------:R-:W1:Y:S01]  /*3200*/  LDS.128 R4, [R4+0x1e0] ;  /* 0x0001e00004047984 */ /* 0x000e620000000c00 */
[----:B------:R-:W-:Y:S02]  /*3210*/  PRMT R0, RZ, 0x654, R0 ;  /* 0x00000654ff007816 */ /* 0x000fe40000000000 */
[C---:B------:R-:W-:Y:S01]  /*3220*/  ISETP.NE.AND P1, PT, R11.reuse, 0x2, PT ;  /* 0x000000020b00780c */ /* 0x040fe20003f25270 */
[----:B------:R-:W-:Y:S01]  /*3230*/  @!PT LDS RZ, [RZ] ;  /* 0x00000000fffff984 */ /* 0x000fe20000000800 */
[----:B------:R-:W-:Y:S01]  /*3240*/  @!PT LDS RZ, [RZ] ;  /* 0x00000000fffff984 */ /* 0x000fe20000000800 */
[----:B------:R-:W-:Y:S01]  /*3250*/  @!PT LDS RZ, [RZ] ;  /* 0x00000000fffff984 */ /* 0x000fe20000000800 */
[----:B------:R-:W-:Y:S01]  /*3260*/  @!PT LDS RZ, [RZ] ;  /* 0x00000000fffff984 */ /* 0x000fe20000000800 */
[----:B------:R2:W-:Y:S06]  /*3270*/  MEMBAR.ALL.CTA ;  /* 0x0000000000007992 */ /* 0x0005ec0000008000 */
[----:B--2---:R-:W2:Y:S01]  /*3280*/  FENCE.VIEW.ASYNC.S ;  /* 0x00000000000073c6 */ /* 0x004ea20000000000 */
[----:B------:R-:W-:Y:S01]  /*3290*/  SEL R11, R11, RZ, P1 ;  /* 0x000000ff0b0b7207 */ /* 0x000fe20000800000 */
[----:B--2---:R2:W-:Y:S01]  /*32a0*/  SYNCS.ARRIVE.TRANS64.RED.A1T0 RZ, [R0+URZ], RZ ;  /* 0x000000ff00ff79a7 */ /* 0x0045e200081004ff */
[----:B-1----:R-:W-:-:S02]  /*32b0*/  LOP3.LUT P3, RZ, R6, 0x1, RZ, 0xc0, !PT ;  /* 0x0000000106ff7812 */ /* 0x002fc4000786c0ff */
[----:B------:R-:W-:-:S04]  /*32c0*/  SEL R5, RZ, 0x1, P1 ;  /* 0x00000001ff057807 */ /* 0x000fc80000800000 */
[----:B------:R-:W-:Y:S02]  /*32d0*/  LOP3.LUT R10, R10, R5, RZ, 0x3c, !PT ;  /* 0x000000050a0a7212 */ /* 0x000fe400078e3cff */
[----:B--2---:R-:W-:-:S04]  /*32e0*/  SEL R0, RZ, 0x1, P0 ;  /* 0x00000001ff007807 */ /* 0x004fc80000000000 */
[----:B------:R-:W-:Y:S01]  /*32f0*/  LOP3.LUT R9, R9, R0, RZ, 0x3c, !PT ;  /* 0x0000000009097212 */ /* 0x000fe200078e3cff */
[----:B------:R-:W-:Y:S06]  /*3300*/  @P3 BRA `(.L_x_60) ;  /* 0xfffffffc002c3947 */ /* 0x000fec000383ffff */
[----:B------:R-:W-:Y:S01]  /*3310*/  ULEA UR5, UR6, UR37, 0x3 ;  /* 0x0000002506057291 */ /* 0x000fe2000f8e18ff */
[----:B------:R-:W-:-:S08]  /*3320*/  SHF.L.U32 R3, R12, 0x1f, RZ ;  /* 0x0000001f0c037819 */ /* 0x000fd000000006ff */
[----:B------:R-:W1:Y:S02]  /*3330*/  SYNCS.PHASECHK.TRANS64 P0, [UR5+0x160], R3 ;  /* 0x00016003ff0075a7 */ /* 0x000e640008001005 */
[----:B-1----:R-:W-:Y:S05]  /*3340*/  @P0 BRA `(.L_x_61) ;  /* 0x0000000000080947 */ /* 0x002fea0003800000 */
[----:B------:R-:W1:Y:S02]  /*3350*/  SYNCS.PHASECHK.TRANS64.TRYWAIT P0, [UR5+0x160], R3 ;  /* 0x00016003ff0075a7 */ /* 0x000e640008001105 */
[----:B-1----:R-:W-:Y:S05]  /*3360*/  @!P0 BRA `(.L_x_62) ;  /* 0x0000005000a88947 */ /* 0x002fea0003800000 */
.L_x_61:
[----:B------:R-:W-:-:S04]  /*3370*/  UIADD3 UR4, UPT, UPT, UR6, 0x1, URZ ;  /* 0x0000000106047890 */ /* 0x000fc8000fffe0ff */
[----:B------:R-:W-:-:S04]  /*3380*/  UISETP.NE.AND UP0, UPT, UR4, 0x2, UPT ;  /* 0x000000020400788c */ /* 0x000fc8000bf05270 */
[----:B------:R-:W-:Y:S02]  /*3390*/  USEL UR7, URZ, 0x1, UP0 ;  /* 0x00000001ff077887 */ /* 0x000fe40008000000 */
[----:B------:R-:W-:-:S04]  /*33a0*/  USEL UR4, UR4, URZ, UP0 ;  /* 0x000000ff04047287 */ /* 0x000fc80008000000 */
[----:B------:R-:W-:Y:S01]  /*33b0*/  ULEA UR4, UR4, UR37, 0x3 ;  /* 0x0000002504047291 */ /* 0x000fe2000f8e18ff */
[----:B-1----:R-:W-:-:S04]  /*33c0*/  LOP3.LUT R3, R12, UR7, RZ, 0x3c, !PT ;  /* 0x000000070c037c12 */ /* 0x002fc8000f8e3cff */
[----:B------:R-:W-:-:S04]  /*33d0*/  SHF.L.U32 R0, R3, 0x1f, RZ ;  /* 0x0000001f03007819 */ /* 0x000fc800000006ff */
[----:B------:R-:W1:Y:S02]  /*33e0*/  SYNCS.PHASECHK.TRANS64 P0, [UR4+0x160], R0 ;  /* 0x00016000ff0075a7 */ /* 0x000e640008001004 */
[----:B-1----:R-:W-:Y:S05]  /*33f0*/  @P0 EXIT ;  /* 0x000000000000094d */ /* 0x002fea0003800000 */
[----:B------:R-:W-:Y:S02]  /*3400*/  SHF.L.U32 R3, R3, 0x1f, RZ ;  /* 0x0000001f03037819 */ /* 0x000fe400000006ff */
[----:B------:R-:W-:-:S07]  /*3410*/  MOV R0, UR4 ;  /* 0x0000000400007c02 */ /* 0x000fce0008000f00 */
.L_x_63:
[----:B-1----:R1:W2:Y:S02]  /*3420*/  SYNCS.PHASECHK.TRANS64.TRYWAIT P0, [R0+URZ+0x160], R3 ;  /* 0x00016003000075a7 */ /* 0x0022a400080011ff */
[----:B--2---:R-:W-:Y:S05]  /*3430*/  @!P0 NANOSLEEP.SYNCS 0x989680 ;  /* 0x009896800000895d */ /* 0x004fea0003900000 */
[----:B------:R-:W2:Y:S02]  /*3440*/  @!P0 SYNCS.PHASECHK.TRANS64 P0, [R0+URZ+0x160], R3 ;  /* 0x00016003000085a7 */ /* 0x000ea400080010ff */
[----:B--2---:R-:W-:Y:S05]  /*3450*/  @P0 EXIT ;  /* 0x000000000000094d */ /* 0x004fea0003800000 */
[----:B------:R-:W-:Y:S05]  /*3460*/  BRA `(.L_x_63) ;  /* 0xfffffffc00ec7947 */ /* 0x000fea000383ffff */
.L_x_56:
[----:B------:R-:W-:-:S09]  /*3470*/  UISETP.NE.AND UP1, UPT, UR8, URZ, UPT ;  /* 0x000000ff0800728c */ /* 0x000fd2000bf25270 */
[----:B------:R-:W-:Y:S05]  /*3480*/  BRA.U UP1, `(.L_x_64) ;  /* 0x0000000d01907547 */ /* 0x000fea000b800000 */
[----:B------:R-:W-:Y:S01]  /*3490*/  UMOV UR4, 0x40 ;  /* 0x0000004000047882 */ /* 0x000fe20000000000 */
[----:B------:R-:W-:Y:S01]  /*34a0*/  NOP ;  /* 0x0000000000007918 */ /* 0x000fe20000000000 */
[----:B------:R-:W-:Y:S01]  /*34b0*/  ULEA UR4, UR37, UR4, 0x18 ;  /* 0x0000000425047291 */ /* 0x000fe2000f8ec0ff */
[----:B------:R-:W-:Y:S02]  /*34c0*/  UMOV UR5, 0x400 ;  /* 0x0000040000057882 */ /* 0x000fe40000000000 */
[----:B------:R-:W-:-:S06]  /*34d0*/  ULEA UR37, UR37, UR5, 0x18 ;  /* 0x0000000525257291 */ /* 0x000fcc000f8ec0ff */
[----:B------:R-:W1:Y:S02]  /*34e0*/  LDS.U8 R0, [UR4+0x1c] ;  /* 0x00001c04ff007984 */ /* 0x000e640008000000 */
[----:B-1----:R-:W-:-:S13]  /*34f0*/  ISETP.NE.AND P0, PT, R0, RZ, PT ;  /* 0x000000ff0000720c */ /* 0x002fda0003f05270 */
[----:B------:R-:W-:Y:S05]  /*3500*/  @P0 BRA `(.L_x_65) ;  /* 0x0000000000580947 */ /* 0x000fea0003800000 */
[----:B------:R-:W-:-:S13]  /*3510*/  ELECT P0, URZ, PT ;  /* 0x0000000000ff782f */ /* 0x000fda0003800000 */
[----:B------:R-:W-:Y:S05]  /*3520*/  @!P0 BRA `(.L_x_66) ;  /* 0x0000000000608947 */ /* 0x000fea0003800000 */
[----:B------:R-:W-:Y:S01]  /*3530*/  UMOV UR5, 0x10 ;  /* 0x0000001000057882 */ /* 0x000fe20000000000 */
[----:B------:R-:W-:Y:S01]  /*3540*/  HFMA2 R0, -RZ, RZ, 0, 5.9604644775390625e-08 ;  /* 0x00000001ff007431 */ /* 0x000fe200000001ff */
[----:B------:R-:W-:-:S03]  /*3550*/  MOV R2, 0xffff ;  /* 0x0000ffff00027802 */ /* 0x000fc60000000f00 */
[----:B------:R-:W-:Y:S04]  /*3560*/  DEPBAR.LE SB1, 0x36 ;  /* 0x00009d800000791a */ /* 0x000fe80000000000 */
[----:B------:R-:W1:Y:S02]  /*3570*/  UTCATOMSWS.FIND_AND_SET.ALIGN UP0, UR5, UR5 ;  /* 0x00000005000575e3 */ /* 0x000e640008000800 */
[----:B-1----:R-:W-:Y:S01]  /*3580*/  MOV R3, UR5 ;  /* 0x0000000500037c02 */ /* 0x002fe20008000f00 */
[----:B------:R-:W-:Y:S06]  /*3590*/  BRA.U UP0, `(.L_x_67) ;  /* 0x0000000100187547 */ /* 0x000fec000b800000 */
.L_x_68:
[----:B------:R-:W-:Y:S05]  /*35a0*/  NANOSLEEP 0x64 ;  /* 0x000000640000795d */ /* 0x000fea0003800000 */
[----:B------:R-:W-:-:S05]  /*35b0*/  UMOV UR5, 0x10 ;  /* 0x0000001000057882 */ /* 0x000fca0000000000 */
[----:B------:R-:W-:Y:S04]  /*35c0*/  DEPBAR.LE SB1, 0x36 ;  /* 0x00009d800000791a */ /* 0x000fe80000000000 */
[----:B------:R-:W1:Y:S02]  /*35d0*/  UTCATOMSWS.FIND_AND_SET.ALIGN UP0, UR5, UR5 ;  /* 0x00000005000575e3 */ /* 0x000e640008000800 */
[----:B-1----:R-:W-:Y:S01]  /*35e0*/  MOV R3, UR5 ;  /* 0x0000000500037c02 */ /* 0x002fe20008000f00 */
[----:B------:R-:W-:Y:S05]  /*35f0*/  BRA.U !UP0, `(.L_x_68) ;  /* 0xfffffffd08e87547 */ /* 0x000fea000b83ffff */
.L_x_67:
[-C--:B------:R-:W-:Y:S02]  /*3600*/  SHF.L.U32 R2, R2, R3.reuse, RZ ;  /* 0x0000000302027219 */ /* 0x080fe400000006ff */
[----:B------:R-:W-:Y:S01]  /*3610*/  SHF.L.U32 R0, R0, R3, RZ ;  /* 0x0000000300007219 */ /* 0x000fe200000006ff */
[----:B------:R-:W-:Y:S02]  /*3620*/  IMAD.SHL.U32 R3, R3, 0x20, RZ ;  /* 0x0000002003037824 */ /* 0x000fe400078e00ff */
[----:B------:R1:W-:Y:S04]  /*3630*/  ATOMS.OR RZ, [UR4+0x14], R2 ;  /* 0x00001402ffff798c */ /* 0x0003e8000b000004 */
[----:B------:R1:W-:Y:S04]  /*3640*/  ATOMS.OR RZ, [UR4+0x18], R0 ;  /* 0x00001800ffff798c */ /* 0x0003e8000b000004 */
[----:B------:R1:W-:Y:S01]  /*3650*/  STS [UR37+0x200], R3 ;  /* 0x00020003ff007988 */ /* 0x0003e20008000825 */
[----:B------:R-:W-:Y:S05]  /*3660*/  BRA `(.L_x_66) ;  /* 0x0000000000107947 */ /* 0x000fea0003800000 */
.L_x_65:
[----:B------:R-:W-:Y:S02]  /*3670*/  MOV R0, 0xffffffff ;  /* 0xffffffff00007802 */ /* 0x000fe40000000f00 */
[----:B------:R-:W-:-:S03]  /*3680*/  MOV R2, 0x36b0 ;  /* 0x000036b000027802 */ /* 0x000fc60000000f00 */
[----:B------:R1:W-:Y:S04]  /*3690*/  STS [UR37+0x200], R0 ;  /* 0x00020000ff007988 */ /* 0x0003e80008000825 */
[----:B-1-3-5:R-:W-:Y:S05]  /*36a0*/  CALL.REL.NOINC `($__internal_1_$__cuda_sm10x_tcgen05_guardrail_trap_phase_invalid_during_alloc) ;  /* 0x0000005400287944 */ /* 0x02afea0003c00000 */
.L_x_66:
[----:B------:R-:W-:Y:S05]  /*36b0*/  WARPSYNC.ALL ;  /* 0x0000000000007948 */ /* 0x000fea0003800000 */
[----:B------:R-:W2:Y:S01]  /*36c0*/  S2UR UR9, SR_CgaCtaId ;  /* 0x00000000000979c3 */ /* 0x000ea20000008800 */
[----:B------:R-:W-:Y:S01]  /*36d0*/  UMOV UR4, 0x400 ;  /* 0x0000040000047882 */ /* 0x000fe20000000000 */
[----:B------:R-:W-:-:S06]  /*36e0*/  NOP ;  /* 0x0000000000007918 */ /* 0x000fcc0000000000 */
[----:B------:R-:W-:Y:S06]  /*36f0*/  BAR.ARV 0x6, 0xa0 ;  /* 0x0182800000007b1d */ /* 0x000fec0000002000 */
[----:B------:R-:W4:Y:S01]  /*3700*/  LDCU UR5, c[0x0][0x38c] ;  /* 0x00007180ff0577ac */ /* 0x000f220008000800 */
[----:B------:R-:W-:Y:S01]  /*3710*/  IMAD.MOV.U32 R11, RZ, RZ, 0x1 ;  /* 0x00000001ff0b7424 */ /* 0x000fe200078e00ff */
[----:B------:R-:W-:Y:S01]  /*3720*/  CS2R R8, SRZ ;  /* 0x0000000000087805 */ /* 0x000fe2000001ff00 */
[----:B------:R-:W-:Y:S01]  /*3730*/  IMAD.MOV.U32 R10, RZ, RZ, RZ ;  /* 0x000000ffff0a7224 */ /* 0x000fe200078e00ff */
[----:B------:R-:W-:Y:S01]  /*3740*/  UMOV UR12, URZ ;  /* 0x000000ff000c7c82 */ /* 0x000fe20008000000 */
[----:B------:R-:W-:Y:S01]  /*3750*/  UMOV UR11, URZ ;  /* 0x000000ff000b7c82 */ /* 0x000fe20008000000 */
[----:B------:R-:W-:Y:S01]  /*3760*/  UMOV UR24, 0x0 ;  /* 0x0000000000187882 */ /* 0x000fe20000000000 */
[----:B------:R-:W-:Y:S01]  /*3770*/  UMOV UR25, 0x41c04a0 ;  /* 0x041c04a000197882 */ /* 0x000fe20000000000 */
[----:B------:R-:W-:Y:S01]  /*3780*/  UMOV UR20, 0x0 ;  /* 0x0000000000147882 */ /* 0x000fe20000000000 */
[----:B------:R-:W-:Y:S01]  /*3790*/  UMOV UR21, 0x41c04a0 ;  /* 0x041c04a000157882 */ /* 0x000fe20000000000 */
[----:B--2---:R-:W-:Y:S01]  /*37a0*/  ULEA UR9, UR9, UR4, 0x18 ;  /* 0x0000000409097291 */ /* 0x004fe2000f8ec0ff */
[----:B------:R-:W2:Y:S03]  /*37b0*/  LDCU UR4, c[0x0][0x38c] ;  /* 0x00007180ff0477ac */ /* 0x000ea60008000800 */
[----:B------:R-:W-:-:S02]  /*37c0*/  UIADD3 UR10, UPT, UPT, UR9, 0x3b00, URZ ;  /* 0x00003b00090a7890 */ /* 0x000fc4000fffe0ff */
[----:B----4-:R-:W-:-:S03]  /*37d0*/  UISETP.GE.AND UP3, UPT, UR5, 0x1, UPT ;  /* 0x000000010500788c */ /* 0x010fc6000bf66270 */
[----:B-1----:R-:W1:Y:S01]  /*37e0*/  LDS R0, [UR9+0x200] ;  /* 0x00020009ff007984 */ /* 0x002e620008000800 */
[----:B------:R-:W-:-:S04]  /*37f0*/  USHF.R.U32.HI UR10, URZ, 0x4, UR10 ;  /* 0x00000004ff0a7899 */ /* 0x000fc8000801160a */
[----:B------:R-:W-:-:S04]  /*3800*/  ULOP3.LUT UR10, UR10, 0x3fff, URZ, 0xc0, !UPT ;  /* 0x00003fff0a0a7892 */ /* 0x000fc8000f8ec0ff */
[----:B------:R-:W-:Y:S02]  /*3810*/  ULOP3.LUT UR10, UR10, 0x10000, URZ, 0xfc, !UPT ;  /* 0x000100000a0a7892 */ /* 0x000fe4000f8efcff */
[----:B--2---:R-:W-:-:S04]  /*3820*/  UIADD3 UR4, UPT, UPT, UR4, 0x3f, URZ ;  /* 0x0000003f04047890 */ /* 0x004fc8000fffe0ff */
[----:B------:R-:W-:-:S04]  /*3830*/  USHF.R.S32.HI UR8, URZ, 0x1f, UR4 ;  /* 0x0000001fff087899 */ /* 0x000fc80008011404 */
[----:B------:R-:W-:Y:S02]  /*3840*/  ULEA.HI UR8, UR8, UR4, URZ, 0x6 ;  /* 0x0000000408087291 */ /* 0x000fe4000f8f30ff */
[----:B------:R-:W-:Y:S02]  /*3850*/  UIADD3 UR4, UPT, UPT, UR9, 0x16b00, URZ ;  /* 0x00016b0009047890 */ /* 0x000fe4000fffe0ff */
[----:B------:R-:W-:Y:S02]  /*3860*/  USHF.R.S32.HI UR8, URZ, 0x6, UR8 ;  /* 0x00000006ff087899 */ /* 0x000fe40008011408 */
[----:B------:R-:W-:Y:S02]  /*3870*/  USHF.R.U32.HI UR4, URZ, 0x4, UR4 ;  /* 0x00000004ff047899 */ /* 0x000fe40008011604 */
[----:B------:R-:W-:Y:S02]  /*3880*/  UISETP.LT.AND UP0, UPT, UR8, 0x1, UPT ;  /* 0x000000010800788c */ /* 0x000fe4000bf01270 */
[----:B------:R-:W-:-:S02]  /*3890*/  ULOP3.LUT UR4, UR4, 0x3fff, URZ, 0xc0, !UPT ;  /* 0x00003fff04047892 */ /* 0x000fc4000f8ec0ff */
[----:B------:R-:W-:Y:S02]  /*38a0*/  USEL UR16, UR8, 0x1, !UP0 ;  /* 0x0000000108107887 */ /* 0x000fe4000c000000 */
[----:B------:R-:W-:Y:S02]  /*38b0*/  ULOP3.LUT UR4, UR4, 0x10000, URZ, 0xfc, !UPT ;  /* 0x0001000004047892 */ /* 0x000fe4000f8efcff */
[----:B------:R-:W-:Y:S01]  /*38c0*/  UIADD3 UR16, UPT, UPT, -UR16, URZ, URZ ;  /* 0x000000ff10107290 */ /* 0x000fe2000fffe1ff */
[----:B-1----:R-:W-:-:S15]  /*38d0*/  R2UR UR13, R0 ;  /* 0x00000000000d72ca */ /* 0x002fde00000e0000 */
.L_x_75:
[----:B------:R-:W-:Y:S02]  /*38e0*/  LEA R0, R10, UR9, 0x3 ;  /* 0x000000090a007c11 */ /* 0x000fe4000f8e18ff */
[----:B------:R-:W-:Y:S02]  /*38f0*/  SHF.L.U32 R5, R9, 0x1f, RZ ;  /* 0x0000001f09057819 */ /* 0x000fe400000006ff */
[----:B------:R-:W-:Y:S01]  /*3900*/  PLOP3.LUT P0, PT, PT, PT, UP3, 0x80, 0x8 ;  /* 0x000000000008781c */ /* 0x000fe20003f0f038 */
[----:B------:R-:W-:Y:S01]  /*3910*/  VIADD R3, R0, 0x160 ;  /* 0x0000016000037836 */ /* 0x000fe20000000000 */
[----:B-1----:R-:W1:Y:S02]  /*3920*/  SYNCS.PHASECHK.TRANS64.TRYWAIT P1, [R0+URZ+0x150], R5 ;  /* 0x00015005000075a7 */ /* 0x002e6400080211ff */
[----:B-1--4-:R-:W-:Y:S09]  /*3930*/  @!P1 BRA `(.L_x_69) ;  /* 0x0000004c004c9947 */ /* 0x012ff20003800000 */
.L_x_157:
[----:B------:R-:W-:Y:S01]  /*3940*/  LEA R4, R10, UR9, 0x4 ;  /* 0x000000090a047c11 */ /* 0x000fe2000f8e20ff */
[----:B------:R-:W-:Y:S01]  /*3950*/  @UP3 ULEA UR5, UR11, UR9, 0x3 ;  /* 0x000000090b053291 */ /* 0x000fe2000f8e18ff */
[----:B------:R-:W-:Y:S01]  /*3960*/  PLOP3.LUT P2, PT, PT, PT, PT, 0x80, 0x8 ;  /* 0x000000000008781c */ /* 0x000fe20003f4f070 */
[----:B------:R-:W-:Y:S01]  /*3970*/  ULEA UR14, UR12, UR9, 0x3 ;  /* 0x000000090c0e7291 */ /* 0x000fe2000f8e18ff */
[----:B------:R-:W-:Y:S01]  /*3980*/  PRMT R3, RZ, 0x654, R3 ;  /* 0x00000654ff037816 */ /* 0x000fe20000000003 */
[----:B------:R-:W-:Y:S01]  /*3990*/  ULEA.HI UR15, UR12, UR12, URZ, 0x1 ;  /* 0x0000000c0c0f7291 */ /* 0x000fe2000f8f08ff */
[----:B-1----:R-:W1:Y:S01]  /*39a0*/  LDS.128 R4, [R4+0x1e0] ;  /* 0x0001e00004047984 */ /* 0x002e620000000c00 */
[----:B------:R-:W-:Y:S02]  /*39b0*/  @P0 SHF.L.U32 R2, R8, 0x1f, RZ ;  /* 0x0000001f08020819 */ /* 0x000fe400000006ff */
[----:B------:R-:W-:Y:S01]  /*39c0*/  SHF.L.U32 R0, R11, 0x1f, RZ ;  /* 0x0000001f0b007819 */ /* 0x000fe200000006ff */
[----:B------:R-:W-:Y:S01]  /*39d0*/  @!PT LDS RZ, [RZ] ;  /* 0x00000000fffff984 */ /* 0x000fe20000000800 */
[----:B------:R-:W-:Y:S01]  /*39e0*/  @!PT LDS RZ, [RZ] ;  /* 0x00000000fffff984 */ /* 0x000fe20000000800 */
[----:B------:R-:W-:Y:S01]  /*39f0*/  @!PT LDS RZ, [RZ] ;  /* 0x00000000fffff984 */ /* 0x000fe20000000800 */
[----:B------:R-:W-:Y:S01]  /*3a00*/  @!PT LDS RZ, [RZ] ;  /* 0x00000000fffff984 */ /* 0x000fe20000000800 */
[----:B------:R2:W-:Y:S06]  /*3a10*/  MEMBAR.ALL.CTA ;  /* 0x0000000000007992 */ /* 0x0005ec0000008000 */
[----:B--2---:R-:W2:Y:S02]  /*3a20*/  FENCE.VIEW.ASYNC.S ;  /* 0x00000000000073c6 */ /* 0x004ea40000000000 */
[----:B--2---:R2:W-:Y:S01]  /*3a30*/  SYNCS.ARRIVE.TRANS64.RED.A1T0 RZ, [R3+URZ], RZ ;  /* 0x000000ff03ff79a7 */ /* 0x0045e200081004ff */
[----:B------:R2:W4:Y:S01]  /*3a40*/  @P0 SYNCS.PHASECHK.TRANS64.TRYWAIT P2, [UR5], R2 ;  /* 0x00000002ff0005a7 */ /* 0x0005220008041105 */
[----:B------:R-:W-:-:S02]  /*3a50*/  ULOP3.LUT UR5, UR15, 0xffe, URZ, 0xc0, !UPT ;  /* 0x00000ffe0f057892 */ /* 0x000fc4000f8ec0ff */
[----:B------:R-:W-:Y:S01]  /*3a60*/  USHF.R.U32.HI UR15, URZ, 0x1, UR15 ;  /* 0x00000001ff0f7899 */ /* 0x000fe2000801160f */
[----:B-1----:R-:W-:Y:S01]  /*3a70*/  LOP3.LUT P1, RZ, R6, 0x1, RZ, 0xc0, !PT ;  /* 0x0000000106ff7812 */ /* 0x002fe2000782c0ff */
[----:B------:R-:W-:Y:S02]  /*3a80*/  UIADD3 UR5, UPT, UPT, -UR5, UR12, URZ ;  /* 0x0000000c05057290 */ /* 0x000fe4000fffe1ff */
[----:B------:R-:W-:-:S04]  /*3a90*/  UIMAD UR15, UR15, 0x70, UR13 ;  /* 0x000000700f0f78a4 */ /* 0x000fc8000f8e020d */
[----:B------:R-:W-:Y:S01]  /*3aa0*/  ULEA UR15, UR5, UR15, 0x14 ;  /* 0x0000000f050f7291 */ /* 0x000fe2000f8ea0ff */
[----:B------:R-:W1:Y:S02]  /*3ab0*/  SYNCS.PHASECHK.TRANS64.TRYWAIT P0, [UR14+0x190], R0 ;  /* 0x00019000ff0075a7 */ /* 0x000e64000800110e */
[----:B-12-4-:R-:W-:Y:S09]  /*3ac0*/  @!P0 BRA `(.L_x_70) ;  /* 0x0000004800fc8947 */ /* 0x016ff20003800000 */
.L_x_159:
[----:B------:R-:W-:Y:S01]  /*3ad0*/  IADD3 R10, PT, PT, R10, 0x1, RZ ;  /* 0x000000010a0a7810 */ /* 0x000fe20007ffe0ff */
[----:B------:R-:W-:Y:S06]  /*3ae0*/  BRA.U !UP3, `(.L_x_71) ;  /* 0x000000010b987547 */ /* 0x000fec000b800000 */
[----:B------:R-:W-:Y:S01]  /*3af0*/  UPLOP3.LUT UP4, UPT, UPT, UPT, UPT, 0x40, 0x4 ;  /* 0x000000000004789c */ /* 0x000fe20003f8e870 */
[----:B------:R-:W-:Y:S01]  /*3b00*/  UMOV UR18, UR16 ;  /* 0x0000001000127c82 */ /* 0x000fe20008000000 */
[----:B------:R-:W-:Y:S01]  /*3b10*/  UMOV UR17, UR8 ;  /* 0x0000000800117c82 */ /* 0x000fe20008000000 */
[----:B------:R-:W-:-:S08]  /*3b20*/  UMOV UR5, UR11 ;  /* 0x0000000b00057c82 */ /* 0x000fd00008000000 */
.L_x_74:
[----:B------:R-:W-:Y:S02]  /*3b30*/  UIADD3 UR18, UPT, UPT, UR18, 0x1, URZ ;  /* 0x0000000112127890 */ /* 0x000fe4000fffe0ff */
[----:B--2---:R-:W-:Y:S02]  /*3b40*/  ULEA UR7, UR5, UR9, 0x3 ;  /* 0x0000000905077291 */ /* 0x004fe4000f8e18ff */
[----:B------:R-:W-:Y:S01]  /*3b50*/  UISETP.NE.AND UP0, UPT, UR18, URZ, UPT ;  /* 0x000000ff1200728c */ /* 0x000fe2000bf05270 */
[----:B----4-:R-:W-:Y:S10]  /*3b60*/  @P2 BRA `(.L_x_72) ;  /* 0x00000000000c2947 */ /* 0x010ff40003800000 */
[----:B-1----:R-:W-:Y:S04]  /*3b70*/  SHF.L.U32 R3, R8, 0x1f, RZ ;  /* 0x0000001f08037819 */ /* 0x002fe800000006ff */
[----:B------:R-:W1:Y:S02]  /*3b80*/  SYNCS.PHASECHK.TRANS64.TRYWAIT P0, [UR7], R3 ;  /* 0x00000003ff0075a7 */ /* 0x000e640008001107 */
[----:B-1----:R-:W-:Y:S05]  /*3b90*/  @!P0 BRA `(.L_x_73) ;  /* 0x0000004800e08947 */ /* 0x002fea0003800000 */
.L_x_72:
[----:B------:R-:W-:Y:S01]  /*3ba0*/  UISETP.NE.AND UP1, UPT, UR17, 0x1, UPT ;  /* 0x000000011100788c */ /* 0x000fe2000bf25270 */
[----:B------:R-:W-:Y:S01]  /*3bb0*/  PLOP3.LUT P2, PT, PT, PT, PT, 0x80, 0x8 ;  /* 0x000000000008781c */ /* 0x000fe20003f4f070 */
[----:B------:R-:W-:Y:S02]  /*3bc0*/  UIADD3 UR11, UPT, UPT, UR5, 0x1, URZ ;  /* 0x00000001050b7890 */ /* 0x000fe4000fffe0ff */
[----:B------:R-:W-:Y:S02]  /*3bd0*/  UIMAD UR6, UR5, 0x1c0, UR4 ;  /* 0x000001c0050678a4 */ /* 0x000fe4000f8e0204 */
[----:B------:R-:W-:Y:S01]  /*3be0*/  UISETP.NE.AND UP2, UPT, UR11, 0x13, UPT ;  /* 0x000000130b00788c */ /* 0x000fe2000bf45270 */
[----:B------:R-:W-:Y:S01]  /*3bf0*/  PLOP3.LUT P0, PT, PT, PT, UP1, 0x80, 0x8 ;  /* 0x000000000008781c */ /* 0x000fe20003f0f018 */
[----:B------:R-:W-:Y:S02]  /*3c00*/  UIADD3 UR28, UPT, UPT, UR6, 0x2, URZ ;  /* 0x00000002061c7890 */ /* 0x000fe4000fffe0ff */
[----:B------:R-:W-:Y:S02]  /*3c10*/  USEL UR22, URZ, 0x1, UP2 ;  /* 0x00000001ff167887 */ /* 0x000fe40009000000 */
[----:B------:R-:W-:Y:S02]  /*3c20*/  USEL UR11, UR11, URZ, UP2 ;  /* 0x000000ff0b0b7287 */ /* 0x000fe40009000000 */
[----:B------:R-:W-:Y:S02]  /*3c30*/  UIADD3 UR17, UPT, UPT, UR17, -0x1, URZ ;  /* 0xffffffff11117890 */ /* 0x000fe4000fffe0ff */
[----:B------:R-:W-:Y:S01]  /*3c40*/  @UP1 ULEA UR19, UR11, UR9, 0x3 ;  /* 0x000000090b131291 */ /* 0x000fe2000f8e18ff */
[----:B------:R-:W-:Y:S01]  /*3c50*/  LOP3.LUT R8, R8, UR22, RZ, 0x3c, !PT ;  /* 0x0000001608087c12 */ /* 0x000fe2000f8e3cff */
[----:B------:R-:W-:Y:S01]  /*3c60*/  ULEA UR22, UR5, UR10, 0x8 ;  /* 0x0000000a05167291 */ /* 0x000fe2000f8e40ff */
[----:B------:R-:W-:Y:S02]  /*3c70*/  UMOV UR23, 0x80004020 ;  /* 0x8000402000177882 */ /* 0x000fe40000000000 */
[----:B-1----:R-:W-:Y:S01]  /*3c80*/  @P0 SHF.L.U32 R0, R8, 0x1f, RZ ;  /* 0x0000001f08000819 */ /* 0x002fe200000006ff */
[----:B------:R-:W-:Y:S01]  /*3c90*/  UIADD3 UR26, UPT, UPT, UR22, 0x2, URZ ;  /* 0x00000002161a7890 */ /* 0x000fe2000fffe0ff */
[----:B------:R-:W-:Y:S02]  /*3ca0*/  UMOV UR29, 0x80004020 ;  /* 0x80004020001d7882 */ /* 0x000fe40000000000 */
[----:B------:R2:W4:Y:S01]  /*3cb0*/  @P0 SYNCS.PHASECHK.TRANS64.TRYWAIT P2, [UR19], R0 ;  /* 0x00000000ff0005a7 */ /* 0x0005220008041113 */
[----:B------:R-:W-:Y:S01]  /*3cc0*/  UIADD3 UR19, UPT, UPT, UR7, 0x98, URZ ;  /* 0x0000009807137890 */ /* 0x000fe2000fffe0ff */
[----:B------:R-:W-:Y:S02]  /*3cd0*/  UMOV UR27, 0x80004020 ;  /* 0x80004020001b7882 */ /* 0x000fe40000000000 */
[----:B------:R-:W-:Y:S01]  /*3ce0*/  UMOV UR7, 0x80004020 ;  /* 0x8000402000077882 */ /* 0x000fe20000000000 */
[----:B------:R-:W-:Y:S01]  /*3cf0*/  UMOV UR5, UR11 ;  /* 0x0000000b00057c82 */ /* 0x000fe20008000000 */
[----:B------:R2:W-:Y:S01]  /*3d00*/  UTCIMMA gdesc[UR22], gdesc[UR6], tmem[UR15], tmem[UR24], idesc[UR25], UP4 ;  /* 0x00ff1806160075ea */ /* 0x0005e2000a00010f */
[----:B------:R-:W-:Y:S01]  /*3d10*/  UPLOP3.LUT UP4, UPT, UPT, UPT, UPT, 0x80, 0x8 ;  /* 0x000000000008789c */ /* 0x000fe20003f8f070 */
[----:B------:R2:W-:Y:S02]  /*3d20*/  UTCIMMA gdesc[UR26], gdesc[UR28], tmem[UR15], tmem[UR20], idesc[UR21], UPT ;  /* 0x00ff141c1a0075ea */ /* 0x0005e4000b80010f */
[----:B------:R2:W-:Y:S01]  /*3d30*/  UTCBAR [UR19], URZ ;  /* 0x000000ff130073e9 */ /* 0x0005e200080000ff */
[----:B------:R-:W-:Y:S07]  /*3d40*/  BRA.U UP0, `(.L_x_74) ;  /* 0xfffffffd00787547 */ /* 0x000fee000b83ffff */
.L_x_71:
[----:B------:R-:W-:Y:S01]  /*3d50*/  UIADD3 UR12, UPT, UPT, UR12, 0x1, URZ ;  /* 0x000000010c0c7890 */ /* 0x000fe2000fffe0ff */
[C---:B------:R-:W-:Y:S01]  /*3d60*/  ISETP.NE.AND P0, PT, R10.reuse, 0x2, PT ;  /* 0x000000020a00780c */ /* 0x040fe20003f05270 */
[----:B------:R-:W-:Y:S02]  /*3d70*/  UIADD3 UR14, UPT, UPT, UR14, 0x170, URZ ;  /* 0x000001700e0e7890 */ /* 0x000fe4000fffe0ff */
[----:B------:R-:W-:Y:S01]  /*3d80*/  UISETP.NE.AND UP0, UPT, UR12, 0x4, UPT ;  /* 0x000000040c00788c */ /* 0x000fe2000bf05270 */
[----:B-12---:R-:W-:Y:S02]  /*3d90*/  SEL R0, RZ, 0x1, P0 ;  /* 0x00000001ff007807 */ /* 0x006fe40000000000 */
[----:B------:R-:W-:Y:S01]  /*3da0*/  SEL R10, R10, RZ, P0 ;  /* 0x000000ff0a0a7207 */ /* 0x000fe20000000000 */
[----:B------:R-:W-:Y:S01]  /*3db0*/  USEL UR5, URZ, 0x1, UP0 ;  /* 0x00000001ff057887 */ /* 0x000fe20008000000 */
[----:B------:R-:W-:Y:S01]  /*3dc0*/  LOP3.LUT R9, R9, R0, RZ, 0x3c, !PT ;  /* 0x0000000009097212 */ /* 0x000fe200078e3cff */
[----:B------:R-:W-:Y:S01]  /*3dd0*/  USEL UR12, UR12, URZ, UP0 ;  /* 0x000000ff0c0c7287 */ /* 0x000fe20008000000 */
[----:B------:R1:W-:Y:S03]  /*3de0*/  UTCBAR [UR14], URZ ;  /* 0x000000ff0e0073e9 */ /* 0x0003e600080000ff */
[----:B------:R-:W-:Y:S01]  /*3df0*/  LOP3.LUT R11, R11, UR5, RZ, 0x3c, !PT ;  /* 0x000000050b0b7c12 */ /* 0x000fe2000f8e3cff */
[----:B------:R-:W-:Y:S07]  /*3e00*/  @P1 BRA `(.L_x_75) ;  /* 0xfffffff800b41947 */ /* 0x000fee000383ffff */
[----:B------:R-:W2:Y:S01]  /*3e10*/  S2UR UR4, SR_CgaCtaId ;  /* 0x00000000000479c3 */ /* 0x000ea20000008800 */
[----:B------:R-:W-:Y:S01]  /*3e20*/  ELECT P0, URZ, PT ;  /* 0x0000000000ff782f */ /* 0x000fe20003800000 */
[----:B------:R-:W-:Y:S01]  /*3e30*/  IMAD.MOV.U32 R0, RZ, RZ, 0x1 ;  /* 0x00000001ff007424 */ /* 0x000fe200078e00ff */
[----:B------:R-:W-:Y:S01]  /*3e40*/  UIADD3 UR9, UPT, UPT, UR9, 0x190, URZ ;  /* 0x0000019009097890 */ /* 0x000fe2000fffe0ff */
[----:B------:R-:W-:Y:S01]  /*3e50*/  SHF.L.U32 R3, R11, 0x1f, RZ ;  /* 0x0000001f0b037819 */ /* 0x000fe200000006ff */
[----:B------:R-:W-:-:S03]  /*3e60*/  UMOV UR5, 0x40 ;  /* 0x0000004000057882 */ /* 0x000fc60000000000 */
[----:B------:R-:W-:Y:S01]  /*3e70*/  UVIRTCOUNT.DEALLOC.SMPOOL 0x80 ;  /* 0x000000800000784c */ /* 0x000fe20000000000 */
[----:B--2---:R-:W-:Y:S02]  /*3e80*/  ULEA UR4, UR4, UR5, 0x18 ;  /* 0x0000000504047291 */ /* 0x004fe4000f8ec0ff */
[----:B------:R-:W-:-:S07]  /*3e90*/  ULEA UR5, UR12, UR9, 0x3 ;  /* 0x000000090c057291 */ /* 0x000fce000f8e18ff */
[----:B------:R2:W-:Y:S02]  /*3ea0*/  @P0 STS.U8 [UR4+0x1c], R0 ;  /* 0x00001c00ff000988 */ /* 0x0005e40008000004 */
[----:B------:R-:W3:Y:S02]  /*3eb0*/  SYNCS.PHASECHK.TRANS64.TRYWAIT P0, [UR5], R3 ;  /* 0x00000003ff0075a7 */ /* 0x000ee40008001105 */
[----:B--23--:R-:W-:Y:S05]  /*3ec0*/  @!P0 BRA `(.L_x_76) ;  /* 0x00000048002c8947 */ /* 0x00cfea0003800000 */
.L_x_162:
[----:B------:R-:W-:-:S04]  /*3ed0*/  UIADD3 UR6, UPT, UPT, UR12, 0x1, URZ ;  /* 0x000000010c067890 */ /* 0x000fc8000fffe0ff */
[----:B------:R-:W-:-:S04]  /*3ee0*/  UISETP.NE.AND UP0, UPT, UR6, 0x4, UPT ;  /* 0x000000040600788c */ /* 0x000fc8000bf05270 */
[----:B------:R-:W-:Y:S02]  /*3ef0*/  USEL UR7, URZ, 0x1, UP0 ;  /* 0x00000001ff077887 */ /* 0x000fe40008000000 */
[----:B------:R-:W-:-:S04]  /*3f00*/  USEL UR6, UR6, URZ, UP0 ;  /* 0x000000ff06067287 */ /* 0x000fc80008000000 */
[----:B------:R-:W-:Y:S01]  /*3f10*/  ULEA UR5, UR6, UR9, 0x3 ;  /* 0x0000000906057291 */ /* 0x000fe2000f8e18ff */
[----:B------:R-:W-:-:S04]  /*3f20*/  LOP3.LUT R2, R11, UR7, RZ, 0x3c, !PT ;  /* 0x000000070b027c12 */ /* 0x000fc8000f8e3cff */
[----:B--2---:R-:W-:-:S04]  /*3f30*/  SHF.L.U32 R3, R2, 0x1f, RZ ;  /* 0x0000001f02037819 */ /* 0x004fc800000006ff */
[----:B------:R-:W2:Y:S02]  /*3f40*/  SYNCS.PHASECHK.TRANS64.TRYWAIT P0, [UR5], R3 ;  /* 0x00000003ff0075a7 */ /* 0x000ea40008001105 */
[----:B--2---:R-:W-:Y:S05]  /*3f50*/  @!P0 BRA `(.L_x_77) ;  /* 0x0000004800208947 */ /* 0x004fea0003800000 */
.L_x_164:
        /* <DEDUP_REMOVED lines=9> */
.L_x_166:
[----:B------:R-:W-:-:S04]  /*3ff0*/  UIADD3 UR6, UPT, UPT, UR6, 0x1, URZ ;  /* 0x0000000106067890 */ /* 0x000fc8000fffe0ff */
[----:B------:R-:W-:-:S04]  /*4000*/  UISETP.NE.AND UP0, UPT, UR6, 0x4, UPT ;  /* 0x000000040600788c */ /* 0x000fc8000bf05270 */
[----:B------:R-:W-:Y:S02]  /*4010*/  USEL UR5, URZ, 0x1, UP0 ;  /* 0x00000001ff057887 */ /* 0x000fe40008000000 */
[----:B------:R-:W-:-:S04]  /*4020*/  USEL UR6, UR6, URZ, UP0 ;  /* 0x000000ff06067287 */ /* 0x000fc80008000000 */
[----:B------:R-:W-:Y:S01]  /*4030*/  ULEA UR6, UR6, UR9, 0x3 ;  /* 0x0000000906067291 */ /* 0x000fe2000f8e18ff */
[----:B--2---:R-:W-:-:S04]  /*4040*/  LOP3.LUT R3, R2, UR5, RZ, 0x3c, !PT ;  /* 0x0000000502037c12 */ /* 0x004fc8000f8e3cff */
[----:B------:R-:W-:-:S04]  /*4050*/  SHF.L.U32 R3, R3, 0x1f, RZ ;  /* 0x0000001f03037819 */ /* 0x000fc800000006ff */
[----:B------:R-:W2:Y:S02]  /*4060*/  SYNCS.PHASECHK.TRANS64.TRYWAIT P0, [UR6], R3 ;  /* 0x00000003ff0075a7 */ /* 0x000ea40008001106 */
[----:B--2---:R-:W-:Y:S05]  /*4070*/  @!P0 BRA `(.L_x_79) ;  /* 0x0000004800088947 */ /* 0x004fea0003800000 */
.L_x_168:
[----:B------:R-:W-:Y:S01]  /*4080*/  NOP ;  /* 0x0000000000007918 */ /* 0x000fe20000000000 */
[----:B--2---:R-:W2:Y:S01]  /*4090*/  LDS R0, [UR4+0x14] ;  /* 0x00001404ff007984 */ /* 0x004ea20008000800 */
[----:B------:R-:W-:Y:S01]  /*40a0*/  ULOP3.LUT UR6, UR13, 0xffff, URZ, 0xc0, !UPT ;  /* 0x0000ffff0d067892 */ /* 0x000fe2000f8ec0ff */
[----:B------:R-:W-:Y:S01]  /*40b0*/  UMOV UR8, 0xffff ;  /* 0x0000ffff00087882 */ /* 0x000fe20000000000 */
[----:B------:R-:W-:Y:S02]  /*40c0*/  UMOV UR5, 0x1 ;  /* 0x0000000100057882 */ /* 0x000fe40000000000 */
[----:B------:R-:W-:-:S04]  /*40d0*/  USHF.R.U32.HI UR6, URZ, 0x5, UR6 ;  /* 0x00000005ff067899 */ /* 0x000fc80008011606 */
[----:B------:R-:W-:Y:S02]  /*40e0*/  USHF.L.U32 UR8, UR8, UR6, URZ ;  /* 0x0000000608087299 */ /* 0x000fe400080006ff */
[----:B------:R-:W-:-:S04]  /*40f0*/  USHF.L.U32 UR5, UR5, UR6, URZ ;  /* 0x0000000605057299 */ /* 0x000fc800080006ff */
[----:B--2---:R-:W-:-:S04]  /*4100*/  LOP3.LUT R0, R0, UR8, RZ, 0xc0, !PT ;  /* 0x0000000800007c12 */ /* 0x004fc8000f8ec0ff */
[----:B------:R-:W-:-:S13]  /*4110*/  ISETP.NE.AND P0, PT, R0, UR8, PT ;  /* 0x0000000800007c0c */ /* 0x000fda000bf05270 */
[----:B------:R-:W-:Y:S05]  /*4120*/  @P0 BRA `(.L_x_80) ;  /* 0x0000000000580947 */ /* 0x000fea0003800000 */
[----:B------:R-:W2:Y:S02]  /*4130*/  LDS R0, [UR4+0x18] ;  /* 0x00001804ff007984 */ /* 0x000ea40008000800 */
[----:B--2---:R-:W-:-:S04]  /*4140*/  LOP3.LUT R0, R0, UR5, RZ, 0xc0, !PT ;  /* 0x0000000500007c12 */ /* 0x004fc8000f8ec0ff */
[----:B------:R-:W-:-:S13]  /*4150*/  ISETP.NE.AND P0, PT, R0, UR5, PT ;  /* 0x0000000500007c0c */ /* 0x000fda000bf05270 */
[----:B------:R-:W-:Y:S05]  /*4160*/  @P0 BRA `(.L_x_81) ;  /* 0x00000000003c0947 */ /* 0x000fea0003800000 */
[----:B------:R-:W2:Y:S01]  /*4170*/  S2R R2, SR_LANEID ;  /* 0x0000000000027919 */ /* 0x000ea20000000000 */
[----:B------:R-:W-:Y:S01]  /*4180*/  ULOP3.LUT UR8, URZ, UR8, URZ, 0x33, !UPT ;  /* 0x00000008ff087292 */ /* 0x000fe2000f8e33ff */
[----:B------:R-:W-:Y:S01]  /*4190*/  LOP3.LUT R4, RZ, UR5, RZ, 0x33, !PT ;  /* 0x00000005ff047c12 */ /* 0x000fe2000f8e33ff */
[----:B------:R-:W-:Y:S02]  /*41a0*/  VOTEU.ANY UR7, UPT, PT ;  /* 0x0000000000077886 */ /* 0x000fe400038e0100 */
[----:B------:R-:W-:Y:S01]  /*41b0*/  UFLO.U32 UR7, UR7 ;  /* 0x00000007000772bd */ /* 0x000fe200080e0000 */
[----:B------:R-:W3:Y:S01]  /*41c0*/  REDUX UR5, R4 ;  /* 0x00000000040573c4 */ /* 0x000ee20000000000 */
[----:B------:R-:W-:-:S06]  /*41d0*/  IMAD.U32 R0, RZ, RZ, UR8 ;  /* 0x00000008ff007e24 */ /* 0x000fcc000f8e00ff */
[----:B------:R1:W-:Y:S01]  /*41e0*/  UTCATOMSWS.AND URZ, UR8 ;  /* 0x0000000800ff79e3 */ /* 0x0003e20008000000 */
[----:B------:R-:W4:Y:S01]  /*41f0*/  REDUX UR6, R0 ;  /* 0x00000000000673c4 */ /* 0x000f220000000000 */
[----:B--2---:R-:W-:Y:S01]  /*4200*/  ISETP.EQ.U32.AND P0, PT, R2, UR7, PT ;  /* 0x0000000702007c0c */ /* 0x004fe2000bf02070 */
[----:B---3--:R-:W-:Y:S01]  /*4210*/  IMAD.U32 R2, RZ, RZ, UR5 ;  /* 0x00000005ff027e24 */ /* 0x008fe2000f8e00ff */
[----:B----4-:R-:W-:-:S11]  /*4220*/  MOV R3, UR6 ;  /* 0x0000000600037c02 */ /* 0x010fd60008000f00 */
[----:B------:R1:W-:Y:S04]  /*4230*/  @P0 ATOMS.AND RZ, [UR4+0x14], R3 ;  /* 0x00001403ffff098c */ /* 0x0003e8000a800004 */
[----:B------:R1:W-:Y:S01]  /*4240*/  @P0 ATOMS.AND RZ, [UR4+0x18], R2 ;  /* 0x00001802ffff098c */ /* 0x0003e2000a800004 */
[----:B------:R-:W-:Y:S05]  /*4250*/  BRA `(.L_x_82) ;  /* 0x0000000000147947 */ /* 0x000fea0003800000 */
.L_x_81:
[----:B------:R-:W-:Y:S02]  /*4260*/  MOV R2, 0x4280 ;  /* 0x0000428000027802 */ /* 0x000fe40000000f00 */
[----:B-1--45:R-:W-:Y:S05]  /*4270*/  CALL.REL.NOINC `($__internal_0_$__cuda_sm10x_tcgen05_guardrail_trap_col_being_dealloced_not_returned_by_alloc) ;  /* 0x0000004800287944 */ /* 0x032fea0003c00000 */
[----:B------:R-:W-:Y:S05]  /*4280*/  BRA `(.L_x_82) ;  /* 0x0000000000087947 */ /* 0x000fea0003800000 */
.L_x_80:
[----:B------:R-:W-:Y:S02]  /*4290*/  MOV R2, 0x42b0 ;  /* 0x000042b000027802 */ /* 0x000fe40000000f00 */
[----:B-1--45:R-:W-:Y:S05]  /*42a0*/  CALL.REL.NOINC `($__internal_2_$__cuda_sm10x_tcgen05_guardrail_trap_unallocated_columns_being_dealloced) ;  /* 0x0000004800347944 */ /* 0x032fea0003c00000 */
.L_x_82:
[----:B------:R-:W-:Y:S01]  /*42b0*/  NOP ;  /* 0x0000000000007918 */ /* 0x000fe20000000000 */
[----:B-1----:R-:W-:Y:S05]  /*42c0*/  EXIT ;  /* 0x000000000000794d */ /* 0x002fea0003800000 */
.L_x_64:
[----:B------:R-:W-:-:S09]  /*42d0*/  UISETP.NE.OR UP2, UPT, UR8, 0x3, !UP2 ;  /* 0x000000030800788c */ /* 0x000fd2000d745670 */
[----:B------:R-:W-:Y:S05]  /*42e0*/  BRA.U UP2, `(.L_x_83) ;  /* 0x0000000d02647547 */ /* 0x000fea000b800000 */
[----:B------:R-:W1:Y:S01]  /*42f0*/  LDC R0, c[0x0][0xb30] ;  /* 0x0002cc00ff007b82 */ /* 0x000e620000000800 */
[----:B------:R-:W2:Y:S01]  /*4300*/  LDCU.64 UR8, c[0x0][0x888] ;  /* 0x00011100ff0877ac */ /* 0x000ea20008000a00 */
[----:B------:R-:W-:Y:S02]  /*4310*/  HFMA2 R29, -RZ, RZ, 0, 0 ;  /* 0x00000000ff1d7431 */ /* 0x000fe400000001ff */
[----:B------:R-:W-:Y:S01]  /*4320*/  IMAD.MOV.U32 R31, RZ, RZ, 0x1 ;  /* 0x00000001ff1f7424 */ /* 0x000fe200078e00ff */
[----:B------:R-:W-:Y:S01]  /*4330*/  MOV R21, 0x1c00 ;  /* 0x00001c0000157802 */ /* 0x000fe20000000f00 */
[----:B------:R-:W4:Y:S01]  /*4340*/  LDCU.64 UR4, c[0x0][0x890] ;  /* 0x00011200ff0477ac */ /* 0x000f220008000a00 */
[----:B------:R-:W-:Y:S01]  /*4350*/  IMAD.MOV.U32 R30, RZ, RZ, RZ ;  /* 0x000000ffff1e7224 */ /* 0x000fe200078e00ff */
[----:B------:R-:W3:Y:S01]  /*4360*/  LDC R19, c[0x0][0x370] ;  /* 0x0000dc00ff137b82 */ /* 0x000ee20000000800 */
[----:B------:R-:W-:Y:S01]  /*4370*/  UMOV UR7, 0x400 ;  /* 0x0000040000077882 */ /* 0x000fe20000000000 */
[----:B------:R-:W-:-:S02]  /*4380*/  UPLOP3.LUT UP1, UPT, UPT, UPT, UPT, 0x40, 0x4 ;  /* 0x000000000004789c */ /* 0x000fc40003f2e870 */
[----:B------:R-:W-:-:S04]  /*4390*/  ULEA UR7, UR37, UR7, 0x18 ;  /* 0x0000000725077291 */ /* 0x000fc8000f8ec0ff */
[----:B------:R-:W3:Y:S01]  /*43a0*/  LDC R2, c[0x0][0xb0c] ;  /* 0x0002c300ff027b82 */ /* 0x000ee20000000800 */
[----:B--2---:R-:W-:Y:S02]  /*43b0*/  UISETP.NE.U32.AND UP5, UPT, UR8, URZ, UPT ;  /* 0x000000ff0800728c */ /* 0x004fe4000bfa5070 */
[----:B------:R-:W-:Y:S02]  /*43c0*/  UIADD3 UR8, UPT, UPT, UR7, 0x130, URZ ;  /* 0x0000013007087890 */ /* 0x000fe4000fffe0ff */
[----:B----4-:R-:W-:-:S03]  /*43d0*/  UISETP.NE.U32.AND UP6, UPT, UR4, URZ, UPT ;  /* 0x000000ff0400728c */ /* 0x010fc6000bfc5070 */
[----:B------:R-:W2:Y:S01]  /*43e0*/  LDC R18, c[0x0][0xb20] ;  /* 0x0002c800ff127b82 */ /* 0x000ea20000000800 */
[----:B-1----:R-:W-:Y:S01]  /*43f0*/  ISETP.NE.AND P1, PT, R0, 0x1, PT ;  /* 0x000000010000780c */ /* 0x002fe20003f25270 */
[----:B------:R-:W-:Y:S02]  /*4400*/  UISETP.NE.AND.EX UP5, UPT, UR9, URZ, UPT, UP5 ;  /* 0x000000ff0900728c */ /* 0x000fe4000bfa5350 */
[----:B------:R-:W-:Y:S02]  /*4410*/  UPRMT UR37, UR37, 0x654, UR8 ;  /* 0x0000065425257896 */ /* 0x000fe40008000008 */
[----:B------:R-:W-:Y:S02]  /*4420*/  UISETP.NE.AND.EX UP6, UPT, UR5, URZ, UPT, UP6 ;  /* 0x000000ff0500728c */ /* 0x000fe4000bfc5360 */
[----:B------:R-:W1:Y:S08]  /*4430*/  LDC.64 R32, c[0x0][0x348] ;  /* 0x0000d200ff207b82 */ /* 0x000e700000000a00 */
[----:B------:R-:W4:Y:S08]  /*4440*/  LDC.64 R16, c[0x0][0xb10] ;  /* 0x0002c400ff107b82 */ /* 0x000f300000000a00 */
[----:B------:R-:W1:Y:S08]  /*4450*/  LDC.64 R6, c[0x0][0xb18] ;  /* 0x0002c600ff067b82 */ /* 0x000e700000000a00 */
[----:B------:R-:W1:Y:S08]  /*4460*/  LDC.64 R4, c[0x0][0xb28] ;  /* 0x0002ca00ff047b82 */ /* 0x000e700000000a00 */
[----:B--23--:R-:W1:Y:S02]  /*4470*/  LDC R20, c[0x0][0x374] ;  /* 0x0000dd00ff147b82 */ /* 0x00ce640000000800 */
.L_x_91:
[C---:B------:R-:W-:Y:S02]  /*4480*/  LEA R0, R30.reuse, UR7, 0x3 ;  /* 0x000000071e007c11 */ /* 0x040fe4000f8e18ff */
[----:B------:R-:W-:Y:S02]  /*4490*/  SHF.L.U32 R3, R29, 0x1f, RZ ;  /* 0x0000001f1d037819 */ /* 0x000fe400000006ff */
[----:B------:R-:W-:Y:S02]  /*44a0*/  LEA R24, R30, UR7, 0x4 ;  /* 0x000000071e187c11 */ /* 0x000fe4000f8e20ff */
[----:B------:R-:W2:Y:S02]  /*44b0*/  SYNCS.PHASECHK.TRANS64.TRYWAIT P0, [R0+URZ+0x150], R3 ;  /* 0x00015003000075a7 */ /* 0x000ea400080011ff */
[----:B--23--:R-:W-:Y:S05]  /*44c0*/  @!P0 BRA `(.L_x_84) ;  /* 0x00000044000c8947 */ /* 0x00cfea0003800000 */
.L_x_169:
[----:B------:R-:W-:Y:S01]  /*44d0*/  ISETP.GE.AND P0, PT, R22, 0x1, PT ;  /* 0x000000011600780c */ /* 0x000fe20003f06270 */
[----:B------:R-:W3:Y:S01]  /*44e0*/  LDS.128 R24, [R24+0x1e0] ;  /* 0x0001e00018187984 */ /* 0x000ee20000000c00 */
[----:B------:R-:W-:Y:S01]  /*44f0*/  ISETP.NE.U32.AND P4, PT, RZ, UR4, PT ;  /* 0x00000004ff007c0c */ /* 0x000fe2000bf85070 */
[----:B--2---:R-:W-:Y:S01]  /*4500*/  VIADD R0, R0, 0x160 ;  /* 0x0000016000007836 */ /* 0x004fe20000000000 */
[----:B------:R-:W-:Y:S02]  /*4510*/  SHF.L.U32 R23, R31, 0x1f, RZ ;  /* 0x0000001f1f177819 */ /* 0x000fe400000006ff */
[----:B------:R-:W-:Y:S02]  /*4520*/  ISETP.NE.AND.EX P4, PT, RZ, UR5, PT, P4 ;  /* 0x00000005ff007c0c */ /* 0x000fe4000bf85340 */
[----:B------:R-:W-:Y:S01]  /*4530*/  PRMT R0, RZ, 0x654, R0 ;  /* 0x00000654ff007816 */ /* 0x000fe20000000000 */
[----:B------:R-:W-:Y:S01]  /*4540*/  @!PT LDS RZ, [RZ] ;  /* 0x00000000fffff984 */ /* 0x000fe20000000800 */
[----:B------:R-:W-:Y:S01]  /*4550*/  @!PT LDS RZ, [RZ] ;  /* 0x00000000fffff984 */ /* 0x000fe20000000800 */
[----:B------:R-:W-:Y:S01]  /*4560*/  @!PT LDS RZ, [RZ] ;  /* 0x00000000fffff984 */ /* 0x000fe20000000800 */
[----:B------:R-:W-:Y:S01]  /*4570*/  @!PT LDS RZ, [RZ] ;  /* 0x00000000fffff984 */ /* 0x000fe20000000800 */
[----:B------:R2:W-:Y:S06]  /*4580*/  MEMBAR.ALL.CTA ;  /* 0x0000000000007992 */ /* 0x0005ec0000008000 */
[----:B--2---:R-:W2:Y:S02]  /*4590*/  FENCE.VIEW.ASYNC.S ;  /* 0x00000000000073c6 */ /* 0x004ea40000000000 */
[----:B--2---:R2:W-:Y:S01]  /*45a0*/  SYNCS.ARRIVE.TRANS64.RED.A1T0 RZ, [R0+URZ], RZ ;  /* 0x000000ff00ff79a7 */ /* 0x0045e200081004ff */
[----:B---3--:R-:W-:Y:S11]  /*45b0*/  LOP3.LUT P3, RZ, R26, 0x1, RZ, 0xc0, !PT ;  /* 0x000000011aff7812 */ /* 0x008ff6000786c0ff */
[----:B------:R-:W-:Y:S02]  /*45c0*/  @!UPT UIADD3 URZ, UPT, UPT, URZ, URZ, URZ ;  /* 0x000000fffffff290 */ /* 0x000fe4000fffe0ff */
[----:B------:R-:W-:Y:S02]  /*45d0*/  @P3 MOV R13, R24 ;  /* 0x00000018000d3202 */ /* 0x000fe40000000f00 */
[----:B------:R-:W-:Y:S01]  /*45e0*/  @P3 LOP3.LUT R8, R25, 0xffff, RZ, 0xc0, !PT ;  /* 0x0000ffff19083812 */ /* 0x000fe200078ec0ff */
[----:B--2---:R-:W-:Y:S06]  /*45f0*/  @!P0 BRA `(.L_x_85) ;  /* 0x0000000000a48947 */ /* 0x004fec0003800000 */
[----:B-1----:R-:W-:Y:S01]  /*4600*/  IMAD.HI.U32 R35, R20, R7, RZ ;  /* 0x0000000714237227 */ /* 0x002fe200078e00ff */
[----:B------:R-:W-:Y:S02]  /*4610*/  ISETP.NE.AND P0, PT, R6, 0x1, PT ;  /* 0x000000010600780c */ /* 0x000fe40003f05270 */
[----:B------:R-:W-:Y:S01]  /*4620*/  ISETP.NE.AND P2, PT, R22, 0x1, PT ;  /* 0x000000011600780c */ /* 0x000fe20003f45270 */
[----:B----4-:R-:W-:Y:S01]  /*4630*/  IMAD.HI.U32 R34, R19, R16, RZ ;  /* 0x0000001013227227 */ /* 0x010fe200078e00ff */
[----:B------:R-:W-:Y:S02]  /*4640*/  SHF.R.U32.HI R35, RZ, R18, R35 ;  /* 0x00000012ff237219 */ /* 0x000fe40000011623 */
[----:B------:R-:W-:Y:S01]  /*4650*/  ISETP.NE.AND P5, PT, R2, 0x1, PT ;  /* 0x000000010200780c */ /* 0x000fe20003fa5270 */
[----:B------:R-:W-:Y:S01]  /*4660*/  IMAD.HI.U32 R36, R13, R16, RZ ;  /* 0x000000100d247227 */ /* 0x000fe200078e00ff */
[----:B------:R-:W-:Y:S02]  /*4670*/  SHF.R.U32.HI R34, RZ, R17, R34 ;  /* 0x00000011ff227219 */ /* 0x000fe40000011622 */
[----:B------:R-:W-:Y:S01]  /*4680*/  SEL R3, R20, R35, !P0 ;  /* 0x0000002314037207 */ /* 0x000fe20004000000 */
[C---:B------:R-:W-:Y:S01]  /*4690*/  IMAD.HI.U32 R35, R8.reuse, R7, RZ ;  /* 0x0000000708237227 */ /* 0x040fe200078e00ff */
[----:B------:R-:W-:Y:S02]  /*46a0*/  SEL R11, R19, R34, !P5 ;  /* 0x00000022130b7207 */ /* 0x000fe40006800000 */
[----:B------:R-:W-:Y:S01]  /*46b0*/  SHF.R.U32.HI R36, RZ, R17, R36 ;  /* 0x00000011ff247219 */ /* 0x000fe20000011624 */
[----:B------:R-:W-:Y:S01]  /*46c0*/  IMAD.HI.U32 R38, R3, R4, RZ ;  /* 0x0000000403267227 */ /* 0x000fe200078e00ff */
[----:B------:R-:W-:Y:S03]  /*46d0*/  SHF.R.U32.HI R35, RZ, R18, R35 ;  /* 0x00000012ff237219 */ /* 0x000fe60000011623 */
[----:B------:R-:W-:Y:S01]  /*46e0*/  IMAD.HI.U32 R34, R11, R4, RZ ;  /* 0x000000040b227227 */ /* 0x000fe200078e00ff */
[----:B------:R-:W-:Y:S02]  /*46f0*/  @P2 SHF.R.U32.HI R3, RZ, R5, R38 ;  /* 0x00000005ff032219 */ /* 0x000fe40000011626 */
[----:B------:R-:W-:Y:S02]  /*4700*/  SEL R9, R8, R35, !P0 ;  /* 0x0000002308097207 */ /* 0x000fe40004000000 */
[----:B------:R-:W-:Y:S01]  /*4710*/  @P2 SHF.R.U32.HI R11, RZ, R5, R34 ;  /* 0x00000005ff0b2219 */ /* 0x000fe20000011622 */
[C---:B------:R-:W-:Y:S01]  /*4720*/  IMAD R10, R22.reuse, R3, RZ ;  /* 0x00000003160a7224 */ /* 0x040fe200078e02ff */
[----:B------:R-:W-:Y:S01]  /*4730*/  SEL R3, R13, R36, !P5 ;  /* 0x000000240d037207 */ /* 0x000fe20006800000 */
[C---:B------:R-:W-:Y:S03]  /*4740*/  IMAD.HI.U32 R14, R9.reuse, R4, RZ ;  /* 0x00000004090e7227 */ /* 0x040fe600078e00ff */
[----:B------:R-:W-:Y:S01]  /*4750*/  ISETP.GE.AND P0, PT, R9, R10, PT ;  /* 0x0000000a0900720c */ /* 0x000fe20003f06270 */
[C---:B------:R-:W-:Y:S01]  /*4760*/  IMAD R12, R22.reuse, R11, RZ ;  /* 0x0000000b160c7224 */ /* 0x040fe200078e02ff */
[-C--:B------:R-:W-:Y:S04]  /*4770*/  SHF.R.U32.HI R14, RZ, R5.reuse, R14 ;  /* 0x00000005ff0e7219 */ /* 0x080fe8000001160e */
[----:B------:R-:W-:Y:S02]  /*4780*/  ISETP.GE.OR P0, PT, R3, R12, P0 ;  /* 0x0000000c0300720c */ /* 0x000fe40000706670 */
[----:B------:R-:W-:Y:S05]  /*4790*/  SEL R15, R9, R14, !P2 ;  /* 0x0000000e090f7207 */ /* 0x000fea0005000000 */
[----:B------:R-:W-:Y:S04]  /*47a0*/  IMAD.MOV R14, RZ, RZ, -R15 ;  /* 0x000000ffff0e7224 */ /* 0x000fe800078e0a0f */
[----:B------:R-:W-:Y:S02]  /*47b0*/  IMAD R14, R22, R14, R9 ;  /* 0x0000000e160e7224 */ /* 0x000fe400078e0209 */
[C---:B------:R-:W-:Y:S05]  /*47c0*/  @!P0 IMAD.HI.U32 R10, R3.reuse, R4, RZ ;  /* 0x00000004030a8227 */ /* 0x040fea00078e00ff */
[----:B------:R-:W-:Y:S04]  /*47d0*/  @!P0 SHF.R.U32.HI R10, RZ, R5, R10 ;  /* 0x00000005ff0a8219 */ /* 0x000fe8000001160a */
[----:B------:R-:W-:Y:S01]  /*47e0*/  @!P0 SEL R0, R3, R10, !P2 ;  /* 0x0000000a03008207 */ /* 0x000fe20005000000 */
[----:B------:R-:W-:Y:S03]  /*47f0*/  IMAD.MOV R10, RZ, RZ, -R3 ;  /* 0x000000ffff0a7224 */ /* 0x000fe600078e0a03 */
[----:B------:R-:W-:Y:S01]  /*4800*/  @!P0 IADD3 R15, PT, PT, R15, -R0, RZ ;  /* 0x800000000f0f8210 */ /* 0x000fe20007ffe0ff */
[----:B------:R-:W-:Y:S01]  /*4810*/  @!P0 IMAD R0, R11, R14, R0 ;  /* 0x0000000e0b008224 */ /* 0x000fe200078e0200 */
[----:B------:R-:W-:Y:S01]  /*4820*/  IADD3 R11, PT, PT, -R9, RZ, RZ ;  /* 0x000000ff090b7210 */ /* 0x000fe20007ffe1ff */
[----:B------:R-:W-:Y:S02]  /*4830*/  IMAD R13, R2, R10, R13 ;  /* 0x0000000a020d7224 */ /* 0x000fe400078e020d */
[----:B------:R-:W-:Y:S02]  /*4840*/  @!P0 IMAD R9, R15, R22, R3 ;  /* 0x000000160f098224 */ /* 0x000fe400078e0203 */
[----:B------:R-:W-:Y:S02]  /*4850*/  @!P0 IMAD.MOV.U32 R3, RZ, RZ, R0 ;  /* 0x000000ffff038224 */ /* 0x000fe400078e0000 */
[----:B------:R-:W-:Y:S02]  /*4860*/  IMAD R8, R6, R11, R8 ;  /* 0x0000000b06087224 */ /* 0x000fe400078e0208 */
[----:B------:R-:W-:Y:S02]  /*4870*/  IMAD R13, R3, R2, R13 ;  /* 0x00000002030d7224 */ /* 0x000fe400078e020d */
[----:B------:R-:W-:Y:S02]  /*4880*/  IMAD R8, R9, R6, R8 ;  /* 0x0000000609087224 */ /* 0x000fe400078e0208 */
.L_x_85:
[----:B------:R-:W-:Y:S05]  /*4890*/  BRA.U UP1, `(.L_x_86) ;  /* 0x0000000101107547 */ /* 0x000fea000b800000 */
[----:B------:R-:W-:Y:S04]  /*48a0*/  MOV R0, UR6 ;  /* 0x0000000600007c02 */ /* 0x000fe80008000f00 */
[----:B------:R-:W-:Y:S04]  /*48b0*/  SHF.L.U32 R3, R0, 0x1f, RZ ;  /* 0x0000001f00037819 */ /* 0x000fe800000006ff */
[----:B------:R-:W2:Y:S02]  /*48c0*/  SYNCS.PHASECHK.TRANS64.TRYWAIT P0, [UR7+0x148], R3 ;  /* 0x00014803ff0075a7 */ /* 0x000ea40008001107 */
[----:B--2---:R-:W-:Y:S05]  /*48d0*/  @!P0 BRA `(.L_x_87) ;  /* 0x00000040001c8947 */ /* 0x004fea0003800000 */
.L_x_86:
[----:B------:R-:W-:Y:S05]  /*48e0*/  BRA.U !UP6, `(.L_x_88) ;  /* 0x000000010e347547 */ /* 0x000fea000b800000 */
[----:B------:R-:W-:Y:S01]  /*48f0*/  UPLOP3.LUT UP0, UPT, UPT, UPT, UP5, 0x80, 0x8 ;  /* 0x000000000008789c */ /* 0x000fe20003f0f050 */
[----:B------:R-:W-:Y:S05]  /*4900*/  HFMA2 R132, -RZ, RZ, 0, 5.9604644775390625e-08 ;  /* 0x00000001ff847431 */ /* 0x000fea00000001ff */
[----:B------:R-:W-:Y:S05]  /*4910*/  PLOP3.LUT P0, PT, PT, PT, UP0, 0x80, 0x8 ;  /* 0x000000000008781c */ /* 0x000fea0003f0f008 */
[----:B------:R-:W3:Y:S01]  /*4920*/  @UP0 LDCU.64 UR10, c[0x0][0x888] ;  /* 0x00011100ff0a07ac */ /* 0x000ee20008000a00 */
[----:B------:R-:W-:Y:S04]  /*4930*/  @UP0 UIMAD UR8, UR36, UR4, URZ ;  /* 0x00000004240802a4 */ /* 0x000fe8000f8e02ff */
[----:B---3--:R-:W-:Y:S06]  /*4940*/  @UP0 UIMAD.WIDE UR10, UR8, 0x4, UR10 ;  /* 0x00000004080a08a5 */ /* 0x008fec000f8e020a */
[----:B------:R-:W-:Y:S02]  /*4950*/  IMAD.U32 R10, RZ, RZ, UR10 ;  /* 0x0000000aff0a7e24 */ /* 0x000fe4000f8e00ff */
[----:B------:R-:W-:Y:S05]  /*4960*/  IMAD.U32 R11, RZ, RZ, UR11 ;  /* 0x0000000bff0b7e24 */ /* 0x000fea000f8e00ff */
[----:B--2---:R-:W2:Y:S02]  /*4970*/  @P0 LDG.E R0, desc[UR46][R10.64] ;  /* 0x0000002e0a000981 */ /* 0x004ea4000c1e1900 */
[----:B--2---:R-:W-:Y:S01]  /*4980*/  @P0 R2UR UR39, R0 ;  /* 0x00000000002702ca */ /* 0x004fe200000e0000 */
[----:B------:R-:W-:Y:S05]  /*4990*/  IMAD.MOV.U32 R0, RZ, RZ, 0x1 ;  /* 0x00000001ff007424 */ /* 0x000fea00078e00ff */
[----:B------:R-:W-:Y:S08]  /*49a0*/  @!P0 PRMT R132, R0, 0x7610, R132 ;  /* 0x0000761000848816 */ /* 0x000ff00000000084 */
[----:B------:R-:W3:Y:S02]  /*49b0*/  @!UP0 LDCU UR39, c[0x0][0x880] ;  /* 0x00011000ff2787ac */ /* 0x000ee40008000800 */
.L_x_88:
[----:B---3--:R-:W-:Y:S01]  /*49c0*/  @!P4 ISETP.EQ.AND P5, PT, RZ, UR39, PT ;  /* 0x00000027ff00cc0c */ /* 0x008fe2000bfa2270 */
[----:B------:R-:W-:Y:S01]  /*49d0*/  @!UPT UIADD3 URZ, UPT, UPT, URZ, URZ, URZ ;  /* 0x000000fffffff290 */ /* 0x000fe2000fffe0ff */
[----:B------:R-:W-:Y:S11]  /*49e0*/  @!P4 BRA `(.L_x_89) ;  /* 0x000000000014c947 */ /* 0x000ff60003800000 */
[----:B------:R-:W-:Y:S02]  /*49f0*/  LOP3.LUT P0, RZ, R132, 0xff, RZ, 0xc0, !PT ;  /* 0x000000ff84ff7812 */ /* 0x000fe4000780c0ff */
[----:B------:R-:W-:Y:S04]  /*4a00*/  PLOP3.LUT P5, PT, PT, PT, UP0, 0x80, 0x8 ;  /* 0x000000000008781c */ /* 0x000fe80003faf008 */
[----:B------:R-:W-:Y:S07]  /*4a10*/  PLOP3.LUT P5, PT, P5, PT, PT, 0x8, 0x80 ;  /* 0x000000000080781c */ /* 0x000fee0002fae170 */
[----:B------:R-:W-:Y:S11]  /*4a20*/  @P0 ISETP.EQ.AND P5, PT, RZ, UR39, PT ;  /* 0x00000027ff000c0c */ /* 0x000ff6000bfa2270 */
[----:B------:R-:W-:Y:S02]  /*4a30*/  @!UPT UIADD3 URZ, UPT, UPT, URZ, URZ, URZ ;  /* 0x000000fffffff290 */ /* 0x000fe4000fffe0ff */
.L_x_89:
[----:B------:R-:W3:Y:S01]  /*4a40*/  SYNCS.PHASECHK.TRANS64.TRYWAIT P4, [UR7+0x138], R23 ;  /* 0x00013817ff0075a7 */ /* 0x000ee20008081107 */
[----:B------:R-:W-:Y:S01]  /*4a50*/  @P3 SHF.R.U32.HI R28, RZ, 0x10, R25 ;  /* 0x00000010ff1c3819 */ /* 0x000fe20000011619 */
[----:B------:R-:W-:Y:S01]  /*4a60*/  VIADD R30, R30, 0x1 ;  /* 0x000000011e1e7836 */ /* 0x000fe20000000000 */
[----:B------:R-:W1:Y:S08]  /*4a70*/  LDC.64 R14, c[0x0][0xb10] ;  /* 0x0002c400ff0e7b82 */ /* 0x000e700000000a00 */
[----:B------:R-:W4:Y:S08]  /*4a80*/  LDC.64 R10, c[0x0][0xb18] ;  /* 0x0002c600ff0a7b82 */ /* 0x000f300000000a00 */
[----:B--2---:R-:W2:Y:S08]  /*4a90*/  @!P1 LDC R0, c[0x0][0xb20] ;  /* 0x0002c800ff009b82 */ /* 0x004eb00000000800 */
[----:B------:R-:W2:Y:S01]  /*4aa0*/  @!P1 LDC R3, c[0x0][0xb0c] ;  /* 0x0002c300ff039b82 */ /* 0x000ea20000000800 */
[----:B-1----:R-:W-:Y:S05]  /*4ab0*/  @!P1 IMAD.HI.U32 R14, R13, R14, RZ ;  /* 0x0000000e0d0e9227 */ /* 0x002fea00078e00ff */
[----:B------:R-:W-:Y:S01]  /*4ac0*/  @!P1 SHF.R.U32.HI R14, RZ, R15, R14 ;  /* 0x0000000fff0e9219 */ /* 0x000fe2000001160e */
[----:B----4-:R-:W-:Y:S01]  /*4ad0*/  @!P1 IMAD.HI.U32 R11, R8, R11, RZ ;  /* 0x0000000b080b9227 */ /* 0x010fe200078e00ff */
[----:B------:R-:W-:Y:S04]  /*4ae0*/  @!P1 ISETP.NE.AND P0, PT, R10, 0x1, PT ;  /* 0x000000010a00980c */ /* 0x000fe80003f05270 */
[----:B--2---:R-:W-:Y:S02]  /*4af0*/  @!P1 SHF.R.U32.HI R9, RZ, R0, R11 ;  /* 0x00000000ff099219 */ /* 0x004fe4000001160b */
[----:B------:R-:W-:Y:S02]  /*4b00*/  @!P1 ISETP.NE.AND P2, PT, R3, 0x1, PT ;  /* 0x000000010300980c */ /* 0x000fe40003f45270 */
[----:B------:R-:W-:Y:S02]  /*4b10*/  @!P1 SEL R9, R8, R9, !P0 ;  /* 0x0000000908099207 */ /* 0x000fe40004000000 */
[----:B------:R-:W-:Y:S02]  /*4b20*/  ELECT P0, URZ, PT ;  /* 0x0000000000ff782f */ /* 0x000fe40003800000 */
[----:B------:R-:W-:Y:S05]  /*4b30*/  @!P1 SEL R14, R13, R14, !P2 ;  /* 0x0000000e0d0e9207 */ /* 0x000fea0005000000 */
[----:B------:R-:W-:Y:S02]  /*4b40*/  @!P1 IMAD.IADD R0, R9, 0x1, -R14 ;  /* 0x0000000109009824 */ /* 0x000fe400078e0a0e */
[----:B------:R-:W-:Y:S02]  /*4b50*/  @!P1 IMAD.IADD R9, R14, 0x1, -R9 ;  /* 0x000000010e099824 */ /* 0x000fe400078e0a09 */
[----:B------:R-:W-:Y:S02]  /*4b60*/  @!P1 IMAD R13, R0, R3, R13 ;  /* 0x00000003000d9224 */ /* 0x000fe400078e020d */
[----:B------:R-:W-:Y:S01]  /*4b70*/  @!P1 IMAD R8, R9, R10, R8 ;  /* 0x0000000a09089224 */ /* 0x000fe200078e0208 */
[----:B---3--:R-:W-:Y:S06]  /*4b80*/  @!P4 BRA `(.L_x_90) ;  /* 0x0000003c0088c947 */ /* 0x008fec0003800000 */
.L_x_172:
[----:B------:R-:W-:Y:S01]  /*4b90*/  PLOP3.LUT P5, PT, P5, P0, PT, 0xf2, 0x2f ;  /* 0x00000000002f781c */ /* 0x000fe20002fa1e72 */
[----:B------:R-:W-:Y:S01]  /*4ba0*/  UMOV UR14, 0x0 ;  /* 0x00000000000e7882 */ /* 0x000fe20000000000 */
[----:B------:R-:W-:Y:S01]  /*4bb0*/  UMOV UR15, 0x10000000 ;  /* 0x10000000000f7882 */ /* 0x000fe20000000000 */
[----:B------:R-:W-:Y:S01]  /*4bc0*/  UMOV UR52, UR36 ;  /* 0x0000002400347c82 */ /* 0x000fe20008000000 */
[----:B------:R-:W-:Y:S01]  /*4bd0*/  UMOV UR12, UR36 ;  /* 0x00000024000c7c82 */ /* 0x000fe20008000000 */
[----:B------:R-:W-:Y:S01]  /*4be0*/  UMOV UR44, UR36 ;  /* 0x00000024002c7c82 */ /* 0x000fe20008000000 */
[----:B------:R-:W-:Y:S01]  /*4bf0*/  UMOV UR28, UR36 ;  /* 0x00000024001c7c82 */ /* 0x000fe20008000000 */
[----:B------:R-:W-:Y:S01]  /*4c00*/  UMOV UR20, UR36 ;  /* 0x0000002400147c82 */ /* 0x000fe20008000000 */
[----:B------:R-:W-:Y:S05]  /*4c10*/  LOP3.LUT R31, R31, 0x1, RZ, 0x3c, !PT ;  /* 0x000000011f1f7812 */ /* 0x000fea00078e3cff */
[----:B------:R-:W-:Y:S01]  /*4c20*/  @!P5 IADD3 R3, P0, PT, R32, 0x580, RZ ;  /* 0x000005802003d810 */ /* 0x000fe20007f1e0ff */
[----:B------:R-:W-:Y:S01]  /*4c30*/  @!P5 IMAD R131, R131, 0x70, RZ ;  /* 0x000000708383d824 */ /* 0x000fe200078e02ff */
[----:B------:R-:W-:Y:S01]  /*4c40*/  VOTEU.ALL UP4, P5 ;  /* 0x0000000000ff7886 */ /* 0x000fe20002880000 */
[----:B------:R-:W-:Y:S01]  /*4c50*/  @!P5 IMAD.SHL.U32 R133, R133, 0x40, RZ ;  /* 0x000000408585d824 */ /* 0x000fe200078e00ff */
[----:B------:R-:W-:Y:S01]  /*4c60*/  @!P5 R2UR UR9, R3 ;  /* 0x000000000309d2ca */ /* 0x000fe200000e0000 */
[----:B-1----:R-:W-:Y:S01]  /*4c70*/  @!P5 IMAD.X R0, RZ, RZ, R33, P0 ;  /* 0x000000ffff00d224 */ /* 0x002fe200000e0621 */
[----:B------:R-:W-:Y:S01]  /*4c80*/  @!P5 R2UR UR50, R131 ;  /* 0x000000008332d2ca */ /* 0x000fe200000e0000 */
[----:B------:R-:W-:Y:S01]  /*4c90*/  @!UP4 UIADD3 UR49, UPT, UPT, UR7, 0x130, URZ ;  /* 0x000001300731c890 */ /* 0x000fe2000fffe0ff */
[----:B------:R-:W-:Y:S01]  /*4ca0*/  @!P5 R2UR UR51, R133 ;  /* 0x000000008533d2ca */ /* 0x000fe200000e0000 */
[----:B------:R-:W-:Y:S01]  /*4cb0*/  @!UP4 UIADD3 UR48, UPT, UPT, UR7, 0x280, URZ ;  /* 0x000002800730c890 */ /* 0x000fe2000fffe0ff */
[----:B------:R-:W-:Y:S01]  /*4cc0*/  @!P5 R2UR UR8, R0 ;  /* 0x000000000008d2ca */ /* 0x000fe200000e0000 */
[----:B------:R-:W-:Y:S01]  /*4cd0*/  VOTEU.ALL UP2, P5 ;  /* 0x0000000000ff7886 */ /* 0x000fe20002840000 */
[----:B------:R-:W-:Y:S01]  /*4ce0*/  VOTEU.ALL UP1, P5 ;  /* 0x0000000000ff7886 */ /* 0x000fe20002820000 */
[----:B------:R-:W-:Y:S01]  /*4cf0*/  @!UP4 UIADD3 UR40, UPT, UPT, UR7, 0xa80, URZ ;  /* 0x00000a800728c890 */ /* 0x000fe2000fffe0ff */
[----:B------:R-:W-:Y:S01]  /*4d00*/  ISETP.NE.AND P0, PT, R30, 0x2, PT ;  /* 0x000000021e00780c */ /* 0x000fe20003f05270 */
[----:B------:R-:W-:Y:S01]  /*4d10*/  VOTEU.ALL UP3, P5 ;  /* 0x0000000000ff7886 */ /* 0x000fe20002860000 */
[----:B------:R-:W-:Y:S01]  /*4d20*/  UMOV UR41, UR49 ;  /* 0x0000003100297c82 */ /* 0x000fe20008000000 */
[----:B------:R-:W-:Y:S01]  /*4d30*/  IMAD.U32 R10, RZ, RZ, UR9 ;  /* 0x00000009ff0a7e24 */ /* 0x000fe2000f8e00ff */
[----:B------:R-:W-:Y:S01]  /*4d40*/  UMOV UR9, UR49 ;  /* 0x0000003100097c82 */ /* 0x000fe20008000000 */
[----:B------:R-:W-:Y:S01]  /*4d50*/  @!UP4 UIADD3 UR10, UPT, UPT, UR50, 0x10, URZ ;  /* 0x00000010320ac890 */ /* 0x000fe2000fffe0ff */
[----:B------:R-:W-:Y:S01]  /*4d60*/  SEL R0, RZ, 0x1, P0 ;  /* 0x00000001ff007807 */ /* 0x000fe20000000000 */
[----:B------:R-:W-:Y:S01]  /*4d70*/  UMOV UR11, UR51 ;  /* 0x00000033000b7c82 */ /* 0x000fe20008000000 */
[----:B------:R-:W-:Y:S01]  /*4d80*/  @!P5 R2UR UR22, R10 ;  /* 0x000000000a16d2ca */ /* 0x000fe200000e0000 */
[----:B------:R-:W-:Y:S01]  /*4d90*/  IMAD.U32 R11, RZ, RZ, UR8 ;  /* 0x00000008ff0b7e24 */ /* 0x000fe2000f8e00ff */
[----:B------:R-:W-:Y:S01]  /*4da0*/  @!UP4 UIADD3 UR8, UPT, UPT, UR7, 0x680, URZ ;  /* 0x000006800708c890 */ /* 0x000fe2000fffe0ff */
[----:B------:R-:W-:Y:S01]  /*4db0*/  LOP3.LUT R29, R29, R0, RZ, 0x3c, !PT ;  /* 0x000000001d1d7212 */ /* 0x000fe200078e3cff */
[----:B------:R-:W-:Y:S01]  /*4dc0*/  @!UP4 UIADD3 UR42, UPT, UPT, UR50, 0x20, URZ ;  /* 0x00000020322ac890 */ /* 0x000fe2000fffe0ff */
[----:B------:R-:W-:Y:S01]  /*4dd0*/  SEL R30, R30, RZ, P0 ;  /* 0x000000ff1e1e7207 */ /* 0x000fe20000000000 */
[----:B------:R-:W-:Y:S01]  /*4de0*/  UMOV UR43, UR51 ;  /* 0x00000033002b7c82 */ /* 0x000fe20008000000 */
[----:B------:R-:W-:Y:S01]  /*4df0*/  @!P5 R2UR UR23, R11 ;  /* 0x000000000b17d2ca */ /* 0x000fe200000e0000 */
[----:B------:R-:W-:Y:S01]  /*4e00*/  @!UP4 UIADD3 UR32, UPT, UPT, UR7, 0xe80, URZ ;  /* 0x00000e800720c890 */ /* 0x000fe2000fffe0ff */
[----:B------:R-:W-:Y:S01]  /*4e10*/  IMAD.IADD R131, R8, 0x1, R123 ;  /* 0x0000000108837824 */ /* 0x000fe200078e027b */
[----:B------:R-:W-:Y:S01]  /*4e20*/  @!UP4 UIADD3 UR34, UPT, UPT, UR50, 0x30, URZ ;  /* 0x000000303222c890 */ /* 0x000fe2000fffe0ff */
[----:B------:R-:W-:Y:S01]  /*4e30*/  IMAD.IADD R133, R13, 0x1, R130 ;  /* 0x000000010d857824 */ /* 0x000fe200078e0282 */
[----:B------:R-:W-:Y:S01]  /*4e40*/  UMOV UR35, UR51 ;  /* 0x0000003300237c82 */ /* 0x000fe20008000000 */
[----:B------:R-:W-:Y:S01]  /*4e50*/  UMOV UR33, UR49 ;  /* 0x0000003100217c82 */ /* 0x000fe20008000000 */
[----:B------:R-:W-:Y:S02]  /*4e60*/  @!UP4 UIADD3 UR24, UPT, UPT, UR7, 0x1280, URZ ;  /* 0x000012800718c890 */ /* 0x000fe4000fffe0ff */
[----:B------:R-:W-:Y:S01]  /*4e70*/  @!UP4 UIADD3 UR26, UPT, UPT, UR50, 0x40, URZ ;  /* 0x00000040321ac890 */ /* 0x000fe2000fffe0ff */
[----:B------:R-:W-:Y:S01]  /*4e80*/  UMOV UR27, UR51 ;  /* 0x00000033001b7c82 */ /* 0x000fe20008000000 */
[----:B------:R-:W-:Y:S02]  /*4e90*/  UMOV UR25, UR49 ;  /* 0x0000003100197c82 */ /* 0x000fe40008000000 */
[----:B------:R-:W-:Y:S01]  /*4ea0*/  @!UP2 UTMALDG.3D [UR48], [UR22], desc[UR14] ;  /* 0x00000e301600a5b4 */ /* 0x000fe20008011000 */
[----:B------:R-:W-:Y:S01]  /*4eb0*/  VOTEU.ALL UP2, P5 ;  /* 0x0000000000ff7886 */ /* 0x000fe20002840000 */
[----:B------:R-:W-:Y:S02]  /*4ec0*/  @!UP4 UIADD3 UR16, UPT, UPT, UR7, 0x1680, URZ ;  /* 0x000016800710c890 */ /* 0x000fe4000fffe0ff */
[----:B------:R-:W-:Y:S01]  /*4ed0*/  @!UP4 UIADD3 UR18, UPT, UPT, UR50, 0x50, URZ ;  /* 0x000000503212c890 */ /* 0x000fe2000fffe0ff */
[----:B------:R-:W-:Y:S01]  /*4ee0*/  UMOV UR19, UR51 ;  /* 0x0000003300137c82 */ /* 0x000fe20008000000 */
[----:B------:R-:W-:Y:S01]  /*4ef0*/  UMOV UR17, UR49 ;  /* 0x0000003100117c82 */ /* 0x000fe20008000000 */
[----:B------:R1:W-:Y:S01]  /*4f00*/  @!UP1 UTMALDG.3D [UR8], [UR22], desc[UR14] ;  /* 0x00000e08160095b4 */ /* 0x0003e20008011000 */
[----:B------:R-:W-:Y:S01]  /*4f10*/  VOTEU.ALL UP1, P5 ;  /* 0x0000000000ff7886 */ /* 0x000fe20002820000 */
[----:B------:R-:W-:Y:S01]  /*4f20*/  @!UP3 UTMALDG.3D [UR40], [UR22], desc[UR14] ;  /* 0x00000e281600b5b4 */ /* 0x000fe20008011000 */
[----:B------:R2:W-:Y:S01]  /*4f30*/  @!UP2 UTMALDG.3D [UR32], [UR22], desc[UR14] ;  /* 0x00000e201600a5b4 */ /* 0x0005e20008011000 */
[----:B------:R-:W-:Y:S02]  /*4f40*/  VOTEU.ALL UP2, P5 ;  /* 0x0000000000ff7886 */ /* 0x000fe40002840000 */
[----:B------:R3:W-:Y:S01]  /*4f50*/  @!UP1 UTMALDG.3D [UR24], [UR22], desc[UR14] ;  /* 0x00000e18160095b4 */ /* 0x0007e20008011000 */
[----:B------:R-:W-:Y:S02]  /*4f60*/  VOTEU.ALL UP1, P5 ;  /* 0x0000000000ff7886 */ /* 0x000fe40002820000 */
[----:B------:R3:W-:Y:S01]  /*4f70*/  @!UP2 UTMALDG.3D [UR16], [UR22], desc[UR14] ;  /* 0x00000e101600a5b4 */ /* 0x0007e20008011000 */
[----:B-1----:R-:W-:Y:S02]  /*4f80*/  @!UP4 UIADD3 UR8, UPT, UPT, UR7, 0x1a80, URZ ;  /* 0x00001a800708c890 */ /* 0x002fe4000fffe0ff */
[----:B------:R-:W-:Y:S09]  /*4f90*/  @!UP4 UIADD3 UR10, UPT, UPT, UR50, 0x60, URZ ;  /* 0x00000060320ac890 */ /* 0x000ff2000fffe0ff */
[----:B------:R3:W-:Y:S01]  /*4fa0*/  @!UP1 UTMALDG.3D [UR8], [UR22], desc[UR14] ;  /* 0x00000e08160095b4 */ /* 0x0007e20008011000 */
[----:B------:R3:W-:Y:S01]  /*4fb0*/  @!P5 SYNCS.ARRIVE.TRANS64.RED.A0TR RZ, [UR7+0x130], R21 ;  /* 0x00013015ffffd9a7 */ /* 0x0007e20008300407 */
[----:B------:R-:W-:Y:S01]  /*4fc0*/  UPLOP3.LUT UP1, UPT, UPT, UPT, UPT, 0x80, 0x8 ;  /* 0x000000000008789c */ /* 0x000fe20003f2f070 */
[----:B--2---:R-:W-:Y:S01]  /*4fd0*/  @P3 R2UR UR36, R28 ;  /* 0x000000001c2432ca */ /* 0x004fe200000e0000 */
[----:B------:R-:W-:Y:S01]  /*4fe0*/  SYNCS.ARRIVE.TRANS64.RED.A1T0 RZ, [UR37], RZ ;  /* 0x000000ffffff79a7 */ /* 0x000fe20008100425 */
[----:B------:R-:W-:Y:S02]  /*4ff0*/  @!UPT UIADD3 URZ, UPT, UPT, URZ, URZ, URZ ;  /* 0x000000fffffff290 */ /* 0x000fe4000fffe0ff */
[----:B------:R-:W-:Y:S11]  /*5000*/  @P3 BRA `(.L_x_91) ;  /* 0xfffffff4001c3947 */ /* 0x000ff6000383ffff */
[----:B------:R-:W-:Y:S07]  /*5010*/  MOV R0, UR7 ;  /* 0x0000000700007c02 */ /* 0x000fee0008000f00 */
.L_x_92:
[----:B-1----:R-:W-:-:S04]  /*5020*/  SHF.L.U32 R3, R31, 0x1f, RZ ;  /* 0x0000001f1f037819 */ /* 0x002fc800000006ff */
[----:B------:R1:W2:Y:S03]  /*5030*/  SYNCS.PHASECHK.TRANS64.TRYWAIT P0, [R0+URZ+0x138], R3 ;  /* 0x00013803000075a7 */ /* 0x0002a600080011ff */
[----:B--2---:R-:W-:Y:S05]  /*5040*/  @!P0 NANOSLEEP.SYNCS 0x989680 ;  /* 0x009896800000895d */ /* 0x004fea0003900000 */
[----:B------:R-:W2:Y:S02]  /*5050*/  @!P0 SYNCS.PHASECHK.TRANS64 P0, [R0+URZ+0x138], R3 ;  /* 0x00013803000085a7 */ /* 0x000ea400080010ff */
[----:B--23--:R-:W-:Y:S05]  /*5060*/  @P0 EXIT ;  /* 0x000000000000094d */ /* 0x00cfea0003800000 */
[----:B------:R-:W-:Y:S05]  /*5070*/  BRA `(.L_x_92) ;  /* 0xfffffffc00e87947 */ /* 0x000fea000383ffff */
.L_x_83:
[----:B------:R-:W-:-:S06]  /*5080*/  UISETP.GE.AND UP1, UPT, UR8, 0x4, UPT ;  /* 0x000000040800788c */ /* 0x000fcc000bf26270 */
[----:B------:R-:W-:-:S13]  /*5090*/  PLOP3.LUT P0, PT, PT, PT, UP1, 0x80, 0x8 ;  /* 0x000000000008781c */ /* 0x000fda0003f0f018 */
[----:B------:R-:W-:Y:S05]  /*50a0*/  @!P0 EXIT ;  /* 0x000000000000894d */ /* 0x000fea0003800000 */
[----:B------:R-:W-:Y:S01]  /*50b0*/  BAR.SYNC.DEFER_BLOCKING 0x6, 0xa0 ;  /* 0x0182800000007b1d */ /* 0x000fe20000010000 */
[--C-:B------:R-:W-:Y:S01]  /*50c0*/  SHF.R.U32.HI R4, RZ, 0x4, R143.reuse ;  /* 0x00000004ff047819 */ /* 0x100fe2000001168f */
[C---:B------:R-:W-:Y:S01]  /*50d0*/  IMAD.SHL.U32 R0, R143.reuse, 0x10, RZ ;  /* 0x000000108f007824 */ /* 0x040fe200078e00ff */
[----:B------:R-:W-:Y:S01]  /*50e0*/  CS2R R140, SRZ ;  /* 0x00000000008c7805 */ /* 0x000fe2000001ff00 */
[----:B------:R-:W-:Y:S01]  /*50f0*/  IMAD.U32 R2, R143, 0x10000, RZ ;  /* 0x000100008f027824 */ /* 0x000fe200078e00ff */
[----:B------:R-:W-:Y:S01]  /*5100*/  LOP3.LUT R4, R4, 0x1, RZ, 0xc0, !PT ;  /* 0x0000000104047812 */ /* 0x000fe200078ec0ff */
[----:B------:R-:W-:Y:S02]  /*5110*/  UMOV UR44, 0x400 ;  /* 0x00000400002c7882 */ /* 0x000fe40000000000 */
[----:B------:R-:W1:Y:S01]  /*5120*/  LDC R135, c[0x0][0x370] ;  /* 0x0000dc00ff877b82 */ /* 0x000e620000000800 */
[----:B------:R-:W-:Y:S01]  /*5130*/  ULEA UR44, UR37, UR44, 0x18 ;  /* 0x0000002c252c7291 */ /* 0x000fe2000f8ec0ff */
[----:B------:R-:W-:Y:S01]  /*5140*/  LOP3.LUT R0, R0, 0xf0, RZ, 0xc0, !PT ;  /* 0x000000f000007812 */ /* 0x000fe200078ec0ff */
[----:B------:R-:W-:Y:S01]  /*5150*/  IMAD.MOV.U32 R142, RZ, RZ, RZ ;  /* 0x000000ffff8e7224 */ /* 0x000fe200078e00ff */
[----:B------:R-:W-:Y:S01]  /*5160*/  LOP3.LUT R137, R4, 0x60, R143, 0xf8, !PT ;  /* 0x0000006004897812 */ /* 0x000fe200078ef88f */
[----:B------:R-:W-:Y:S01]  /*5170*/  IMAD.MOV.U32 R145, RZ, RZ, RZ ;  /* 0x000000ffff917224 */ /* 0x000fe200078e00ff */
[----:B------:R-:W-:Y:S01]  /*5180*/  LOP3.LUT R2, R2, 0x600000, RZ, 0xc0, !PT ;  /* 0x0060000002027812 */ /* 0x000fe200078ec0ff */
[----:B------:R-:W2:Y:S01]  /*5190*/  LDCU.64 UR48, c[0x0][0x348] ;  /* 0x00006900ff3077ac */ /* 0x000ea20008000a00 */
[----:B------:R-:W4:Y:S01]  /*51a0*/  LDC R72, c[0x0][0xb0c] ;  /* 0x0002c300ff487b82 */ /* 0x000f220000000800 */
[----:B------:R-:W-:Y:S01]  /*51b0*/  IMAD R137, R137, 0x8, R0 ;  /* 0x0000000889897824 */ /* 0x000fe200078e0200 */
[----:B------:R-:W-:Y:S01]  /*51c0*/  LOP3.LUT R143, R143, 0x60, RZ, 0xc0, !PT ;  /* 0x000000608f8f7812 */ /* 0x000fe200078ec0ff */
[----:B------:R-:W1:Y:S01]  /*51d0*/  LDCU.64 UR40, c[0x0][0x888] ;  /* 0x00011100ff2877ac */ /* 0x000e620008000a00 */
[----:B------:R-:W1:Y:S04]  /*51e0*/  LDCU.64 UR42, c[0x0][0x890] ;  /* 0x00011200ff2a77ac */ /* 0x000e680008000a00 */
[----:B------:R-:W1:Y:S01]  /*51f0*/  LDC R134, c[0x0][0xb20] ;  /* 0x0002c800ff867b82 */ /* 0x000e620000000800 */
[----:B------:R-:W3:Y:S01]  /*5200*/  LDS R3, [UR44+0x200] ;  /* 0x0002002cff037984 */ /* 0x000ee20008000800 */
[----:B------:R-:W-:-:S06]  /*5210*/  UMOV UR38, URZ ;  /* 0x000000ff00267c82 */ /* 0x000fcc0008000000 */
[----:B------:R-:W1:Y:S08]  /*5220*/  LDC R23, c[0x0][0xb30] ;  /* 0x0002cc00ff177b82 */ /* 0x000e700000000800 */
[----:B------:R-:W1:Y:S08]  /*5230*/  LDC.64 R128, c[0x0][0xb10] ;  /* 0x0002c400ff807b82 */ /* 0x000e700000000a00 */
[----:B------:R-:W1:Y:S08]  /*5240*/  LDC.64 R18, c[0x0][0xb18] ;  /* 0x0002c600ff127b82 */ /* 0x000e700000000a00 */
[----:B------:R-:W1:Y:S08]  /*5250*/  LDC.64 R16, c[0x0][0xb28] ;  /* 0x0002ca00ff107b82 */ /* 0x000e700000000a00 */
[----:B------:R-:W1:Y:S01]  /*5260*/  LDC.64 R126, c[0x0][0x8b0] ;  /* 0x00022c00ff7e7b82 */ /* 0x000e620000000a00 */
[----:B---3--:R-:W-:-:S07]  /*5270*/  IMAD.IADD R2, R3, 0x1, R2 ;  /* 0x0000000103027824 */ /* 0x008fce00078e0202 */
[----:B------:R-:W3:Y:S08]  /*5280*/  LDC.64 R124, c[0x0][0x8a8] ;  /* 0x00022a00ff7c7b82 */ /* 0x000ef00000000a00 */
[----:B--2-4-:R-:W1:Y:S02]  /*5290*/  LDC R136, c[0x0][0x374] ;  /* 0x0000dd00ff887b82 */ /* 0x014e640000000800 */
.L_x_111:
[----:B------:R-:W-:Y:S02]  /*52a0*/  LEA R0, R145, UR44, 0x3 ;  /* 0x0000002c91007c11 */ /* 0x000fe4000f8e18ff */
[----:B------:R-:W-:Y:S02]  /*52b0*/  SHF.L.U32 R3, R141, 0x1f, RZ ;  /* 0x0000001f8d037819 */ /* 0x000fe400000006ff */
[----:B------:R-:W-:Y:S02]  /*52c0*/  LEA R12, R145, UR44, 0x4 ;  /* 0x0000002c910c7c11 */ /* 0x000fe4000f8e20ff */
[----:B------:R-:W2:Y:S02]  /*52d0*/  SYNCS.PHASECHK.TRANS64.TRYWAIT P0, [R0+URZ+0x150], R3 ;  /* 0x00015003000075a7 */ /* 0x000ea400080011ff */
[----:B--234-:R-:W-:Y:S05]  /*52e0*/  @!P0 BRA `(.L_x_93) ;  /* 0x0000003400c88947 */ /* 0x01cfea0003800000 */
.L_x_173:
[----:B------:R-:W-:Y:S01]  /*52f0*/  ISETP.GE.AND P0, PT, R22, 0x1, PT ;  /* 0x000000011600780c */ /* 0x000fe20003f06270 */
[----:B------:R-:W4:Y:S01]  /*5300*/  LDS.128 R12, [R12+0x1e0] ;  /* 0x0001e0000c0c7984 */ /* 0x000f220000000c00 */
[----:B-1----:R-:W-:Y:S01]  /*5310*/  ISETP.NE.U32.AND P2, PT, R126, RZ, PT ;  /* 0x000000ff7e00720c */ /* 0x002fe20003f45070 */
[----:B--2---:R-:W-:Y:S01]  /*5320*/  VIADD R0, R0, 0x160 ;  /* 0x0000016000007836 */ /* 0x004fe20000000000 */
[----:B------:R-:W-:Y:S01]  /*5330*/  @!PT LDS RZ, [RZ] ;  /* 0x00000000fffff984 */ /* 0x000fe20000000800 */
[----:B------:R-:W-:Y:S01]  /*5340*/  @!PT LDS RZ, [RZ] ;  /* 0x00000000fffff984 */ /* 0x000fe20000000800 */
[----:B------:R-:W-:Y:S01]  /*5350*/  @!PT LDS RZ, [RZ] ;  /* 0x00000000fffff984 */ /* 0x000fe20000000800 */
[----:B------:R-:W-:Y:S01]  /*5360*/  @!PT LDS RZ, [RZ] ;  /* 0x00000000fffff984 */ /* 0x000fe20000000800 */
[----:B------:R1:W-:Y:S06]  /*5370*/  MEMBAR.ALL.CTA ;  /* 0x0000000000007992 */ /* 0x0003ec0000008000 */
[----:B-1----:R-:W1:Y:S01]  /*5380*/  FENCE.VIEW.ASYNC.S ;  /* 0x00000000000073c6 */ /* 0x002e620000000000 */
[----:B------:R-:W-:Y:S04]  /*5390*/  PRMT R0, RZ, 0x654, R0 ;  /* 0x00000654ff007816 */ /* 0x000fe80000000000 */
[----:B-1----:R1:W-:Y:S01]  /*53a0*/  SYNCS.ARRIVE.TRANS64.RED.A1T0 RZ, [R0+URZ], RZ ;  /* 0x000000ff00ff79a7 */ /* 0x0023e200081004ff */
[----:B----4-:R-:W-:Y:S04]  /*53b0*/  LOP3.LUT P6, RZ, R14, 0x1, RZ, 0xc0, !PT ;  /* 0x000000010eff7812 */ /* 0x010fe800078cc0ff */
[----:B------:R-:W-:Y:S09]  /*53c0*/  P2R R144, PR, RZ, 0x40 ;  /* 0x00000040ff907803 */ /* 0x000ff20000000000 */
[----:B------:R-:W-:Y:S02]  /*53d0*/  @P6 MOV R75, R12 ;  /* 0x0000000c004b6202 */ /* 0x000fe40000000f00 */
[----:B------:R-:W-:Y:S01]  /*53e0*/  @P6 LOP3.LUT R73, R13, 0xffff, RZ, 0xc0, !PT ;  /* 0x0000ffff0d496812 */ /* 0x000fe200078ec0ff */
[----:B-1----:R-:W-:Y:S06]  /*53f0*/  @!P0 BRA `(.L_x_94) ;  /* 0x0000000000a48947 */ /* 0x002fec0003800000 */
[----:B------:R-:W-:Y:S01]  /*5400*/  IMAD.HI.U32 R11, R136, R19, RZ ;  /* 0x00000013880b7227 */ /* 0x000fe200078e00ff */
[----:B------:R-:W-:Y:S02]  /*5410*/  ISETP.NE.AND P0, PT, R18, 0x1, PT ;  /* 0x000000011200780c */ /* 0x000fe40003f05270 */
[----:B------:R-:W-:Y:S01]  /*5420*/  ISETP.NE.AND P1, PT, R22, 0x1, PT ;  /* 0x000000011600780c */ /* 0x000fe20003f25270 */
[----:B------:R-:W-:Y:S01]  /*5430*/  IMAD.HI.U32 R10, R135, R128, RZ ;  /* 0x00000080870a7227 */ /* 0x000fe200078e00ff */
[----:B------:R-:W-:Y:S02]  /*5440*/  SHF.R.U32.HI R11, RZ, R134, R11 ;  /* 0x00000086ff0b7219 */ /* 0x000fe4000001160b */
[----:B------:R-:W-:Y:S01]  /*5450*/  ISETP.NE.AND P3, PT, R72, 0x1, PT ;  /* 0x000000014800780c */ /* 0x000fe20003f65270 */
[----:B------:R-:W-:Y:S01]  /*5460*/  IMAD.HI.U32 R24, R75, R128, RZ ;  /* 0x000000804b187227 */ /* 0x000fe200078e00ff */
[----:B------:R-:W-:Y:S02]  /*5470*/  SHF.R.U32.HI R10, RZ, R129, R10 ;  /* 0x00000081ff0a7219 */ /* 0x000fe4000001160a */
[----:B------:R-:W-:Y:S01]  /*5480*/  SEL R3, R136, R11, !P0 ;  /* 0x0000000b88037207 */ /* 0x000fe20004000000 */
[----:B------:R-:W-:Y:S01]  /*5490*/  IMAD.HI.U32 R11, R73, R19, RZ ;  /* 0x00000013490b7227 */ /* 0x000fe200078e00ff */
[----:B------:R-:W-:Y:S02]  /*54a0*/  SEL R7, R135, R10, !P3 ;  /* 0x0000000a87077207 */ /* 0x000fe40005800000 */
[----:B------:R-:W-:Y:S01]  /*54b0*/  SHF.R.U32.HI R24, RZ, R129, R24 ;  /* 0x00000081ff187219 */ /* 0x000fe20000011618 */
[-C--:B------:R-:W-:Y:S04]  /*54c0*/  IMAD.HI.U32 R10, R3, R16.reuse, RZ ;  /* 0x00000010030a7227 */ /* 0x080fe800078e00ff */
[----:B------:R-:W-:Y:S01]  /*54d0*/  IMAD.HI.U32 R20, R7, R16, RZ ;  /* 0x0000001007147227 */ /* 0x000fe200078e00ff */
[-C--:B------:R-:W-:Y:S02]  /*54e0*/  @P1 SHF.R.U32.HI R3, RZ, R17.reuse, R10 ;  /* 0x00000011ff031219 */ /* 0x080fe4000001160a */
[----:B------:R-:W-:Y:S02]  /*54f0*/  SHF.R.U32.HI R10, RZ, R134, R11 ;  /* 0x00000086ff0a7219 */ /* 0x000fe4000001160b */
[----:B------:R-:W-:Y:S01]  /*5500*/  @P1 SHF.R.U32.HI R7, RZ, R17, R20 ;  /* 0x00000011ff071219 */ /* 0x000fe20000011614 */
[C---:B------:R-:W-:Y:S01]  /*5510*/  IMAD R4, R22.reuse, R3, RZ ;  /* 0x0000000316047224 */ /* 0x040fe200078e02ff */
[----:B------:R-:W-:Y:S02]  /*5520*/  SEL R5, R73, R10, !P0 ;  /* 0x0000000a49057207 */ /* 0x000fe40004000000 */
[----:B------:R-:W-:Y:S01]  /*5530*/  SEL R3, R75, R24, !P3 ;  /* 0x000000184b037207 */ /* 0x000fe20005800000 */
[----:B------:R-:W-:Y:S01]  /*5540*/  IMAD R6, R22, R7, RZ ;  /* 0x0000000716067224 */ /* 0x000fe200078e02ff */
[C---:B------:R-:W-:Y:S01]  /*5550*/  ISETP.GE.AND P0, PT, R5.reuse, R4, PT ;  /* 0x000000040500720c */ /* 0x040fe20003f06270 */
[----:B------:R-:W-:Y:S03]  /*5560*/  IMAD.HI.U32 R8, R5, R16, RZ ;  /* 0x0000001005087227 */ /* 0x000fe600078e00ff */
[----:B------:R-:W-:Y:S01]  /*5570*/  ISETP.GE.OR P0, PT, R3, R6, P0 ;  /* 0x000000060300720c */ /* 0x000fe20000706670 */
[----:B------:R-:W-:Y:S01]  /*5580*/  IMAD.MOV R6, RZ, RZ, -R3 ;  /* 0x000000ffff067224 */ /* 0x000fe200078e0a03 */
[-C--:B------:R-:W-:Y:S03]  /*5590*/  SHF.R.U32.HI R8, RZ, R17.reuse, R8 ;  /* 0x00000011ff087219 */ /* 0x080fe60000011608 */
[----:B------:R-:W-:Y:S01]  /*55a0*/  IMAD R75, R72, R6, R75 ;  /* 0x00000006484b7224 */ /* 0x000fe200078e024b */
[----:B------:R-:W-:Y:S05]  /*55b0*/  SEL R9, R5, R8, !P1 ;  /* 0x0000000805097207 */ /* 0x000fea0004800000 */
[----:B------:R-:W-:Y:S02]  /*55c0*/  IMAD.MOV R8, RZ, RZ, -R9 ;  /* 0x000000ffff087224 */ /* 0x000fe400078e0a09 */
[C---:B------:R-:W-:Y:S04]  /*55d0*/  @!P0 IMAD.HI.U32 R4, R3.reuse, R16, RZ ;  /* 0x0000001003048227 */ /* 0x040fe800078e00ff */
[----:B------:R-:W-:Y:S01]  /*55e0*/  IMAD R8, R22, R8, R5 ;  /* 0x0000000816087224 */ /* 0x000fe200078e0205 */
[----:B------:R-:W-:Y:S04]  /*55f0*/  @!P0 SHF.R.U32.HI R4, RZ, R17, R4 ;  /* 0x00000011ff048219 */ /* 0x000fe80000011604 */
[----:B------:R-:W-:Y:S02]  /*5600*/  @!P0 SEL R0, R3, R4, !P1 ;  /* 0x0000000403008207 */ /* 0x000fe40004800000 */
[----:B------:R-:W-:Y:S02]  /*5610*/  IADD3 R4, PT, PT, -R5, RZ, RZ ;  /* 0x000000ff05047210 */ /* 0x000fe40007ffe1ff */
[----:B------:R-:W-:Y:S01]  /*5620*/  @!P0 IADD3 R9, PT, PT, R9, -R0, RZ ;  /* 0x8000000009098210 */ /* 0x000fe20007ffe0ff */
[----:B------:R-:W-:Y:S02]  /*5630*/  @!P0 IMAD R0, R7, R8, R0 ;  /* 0x0000000807008224 */ /* 0x000fe400078e0200 */
[----:B------:R-:W-:Y:S02]  /*5640*/  IMAD R73, R18, R4, R73 ;  /* 0x0000000412497224 */ /* 0x000fe400078e0249 */
[----:B------:R-:W-:Y:S02]  /*5650*/  @!P0 IMAD R5, R9, R22, R3 ;  /* 0x0000001609058224 */ /* 0x000fe400078e0203 */
[----:B------:R-:W-:Y:S04]  /*5660*/  @!P0 IMAD.MOV.U32 R3, RZ, RZ, R0 ;  /* 0x000000ffff038224 */ /* 0x000fe800078e0000 */
[----:B------:R-:W-:Y:S02]  /*5670*/  IMAD R75, R3, R72, R75 ;  /* 0x00000048034b7224 */ /* 0x000fe400078e024b */
[----:B------:R-:W-:Y:S02]  /*5680*/  IMAD R73, R5, R18, R73 ;  /* 0x0000001205497224 */ /* 0x000fe400078e0249 */
.L_x_94:
[----:B------:R-:W-:Y:S01]  /*5690*/  UISETP.NE.U32.AND UP3, UPT, UR42, URZ, UPT ;  /* 0x000000ff2a00728c */ /* 0x000fe2000bf65070 */
[----:B------:R-:W-:Y:S03]  /*56a0*/  ISETP.NE.AND.EX P2, PT, R127, RZ, PT, P2 ;  /* 0x000000ff7f00720c */ /* 0x000fe60003f45320 */
[----:B------:R-:W-:Y:S09]  /*56b0*/  UISETP.NE.AND.EX UP3, UPT, UR43, URZ, UPT, UP3 ;  /* 0x000000ff2b00728c */ /* 0x000ff2000bf65330 */
[----:B------:R-:W-:Y:S05]  /*56c0*/  BRA.U !UP3, `(.L_x_95) ;  /* 0x000000010b387547 */ /* 0x000fea000b800000 */
[----:B------:R-:W-:Y:S01]  /*56d0*/  UISETP.NE.U32.AND UP0, UPT, UR40, URZ, UPT ;  /* 0x000000ff2800728c */ /* 0x000fe2000bf05070 */
[----:B------:R-:W-:Y:S03]  /*56e0*/  HFMA2 R132, -RZ, RZ, 0, 5.9604644775390625e-08 ;  /* 0x00000001ff847431 */ /* 0x000fe600000001ff */
[----:B------:R-:W-:Y:S06]  /*56f0*/  UISETP.NE.AND.EX UP0, UPT, UR41, URZ, UPT, UP0 ;  /* 0x000000ff2900728c */ /* 0x000fec000bf05300 */
[----:B------:R-:W-:Y:S05]  /*5700*/  PLOP3.LUT P0, PT, PT, PT, UP0, 0x80, 0x8 ;  /* 0x000000000008781c */ /* 0x000fea0003f0f008 */
[----:B------:R-:W1:Y:S01]  /*5710*/  @UP0 LDCU.64 UR6, c[0x0][0x888] ;  /* 0x00011100ff0607ac */ /* 0x000e620008000a00 */
[----:B------:R-:W-:Y:S04]  /*5720*/  @UP0 UIMAD UR4, UR36, UR42, URZ ;  /* 0x0000002a240402a4 */ /* 0x000fe8000f8e02ff */
[----:B-1----:R-:W-:Y:S06]  /*5730*/  @UP0 UIMAD.WIDE UR6, UR4, 0x4, UR6 ;  /* 0x00000004040608a5 */ /* 0x002fec000f8e0206 */
[----:B------:R-:W-:Y:S02]  /*5740*/  IMAD.U32 R4, RZ, RZ, UR6 ;  /* 0x00000006ff047e24 */ /* 0x000fe4000f8e00ff */
[----:B------:R-:W-:Y:S05]  /*5750*/  IMAD.U32 R5, RZ, RZ, UR7 ;  /* 0x00000007ff057e24 */ /* 0x000fea000f8e00ff */
[----:B------:R-:W2:Y:S02]  /*5760*/  @P0 LDG.E R0, desc[UR46][R4.64] ;  /* 0x0000002e04000981 */ /* 0x000ea4000c1e1900 */
[----:B--2---:R-:W-:Y:S01]  /*5770*/  @P0 R2UR UR39, R0 ;  /* 0x00000000002702ca */ /* 0x004fe200000e0000 */
[----:B------:R-:W-:Y:S05]  /*5780*/  IMAD.MOV.U32 R0, RZ, RZ, 0x1 ;  /* 0x00000001ff007424 */ /* 0x000fea00078e00ff */
[----:B------:R-:W-:Y:S08]  /*5790*/  @!P0 PRMT R132, R0, 0x7610, R132 ;  /* 0x0000761000848816 */ /* 0x000ff00000000084 */
[----:B------:R-:W1:Y:S02]  /*57a0*/  @!UP0 LDCU UR39, c[0x0][0x880] ;  /* 0x00011000ff2787ac */ /* 0x000e640008000800 */
.L_x_95:
[----:B------:R-:W-:Y:S05]  /*57b0*/  @!P2 BRA `(.L_x_96) ;  /* 0x000000000020a947 */ /* 0x000fea0003800000 */
[----:B---3--:R-:W-:Y:S04]  /*57c0*/  ISETP.NE.U32.AND P0, PT, R124, RZ, PT ;  /* 0x000000ff7c00720c */ /* 0x008fe80003f05070 */
[----:B------:R-:W-:Y:S11]  /*57d0*/  ISETP.NE.AND.EX P0, PT, R125, RZ, PT, P0 ;  /* 0x000000ff7d00720c */ /* 0x000ff60003f05300 */
[----:B------:R-:W-:Y:S02]  /*57e0*/  @!UPT UIADD3 URZ, UPT, UPT, URZ, URZ, URZ ;  /* 0x000000fffffff290 */ /* 0x000fe4000fffe0ff */
[----:B------:R-:W2:Y:S01]  /*57f0*/  @P0 LDC.64 R4, c[0x0][0x8a8] ;  /* 0x00022a00ff040b82 */ /* 0x000ea20000000a00 */
[----:B------:R-:W-:Y:S04]  /*5800*/  @P0 IMAD R0, R126, UR36, RZ ;  /* 0x000000247e000c24 */ /* 0x000fe8000f8e02ff */
[----:B--2---:R-:W-:Y:S05]  /*5810*/  @P0 IMAD.WIDE R4, R0, 0x4, R4 ;  /* 0x0000000400040825 */ /* 0x004fea00078e0204 */
[----:B-----5:R2:W5:Y:S02]  /*5820*/  @P0 LDG.E R74, desc[UR46][R4.64] ;  /* 0x0000002e044a0981 */ /* 0x020564000c1e1900 */
[----:B--2---:R-:W4:Y:S02]  /*5830*/  @!P0 LDC R74, c[0x0][0x8a0] ;  /* 0x00022800ff4a8b82 */ /* 0x004f240000000800 */
.L_x_96:
[----:B------:R-:W2:Y:S01]  /*5840*/  LDC.64 R4, c[0x0][0xb10] ;  /* 0x0002c400ff047b82 */ /* 0x000ea20000000a00 */
[----:B------:R-:W-:Y:S01]  /*5850*/  UISETP.NE.AND UP4, UPT, UR45, URZ, UPT ;  /* 0x000000ff2d00728c */ /* 0x000fe2000bf85270 */
[----:B------:R-:W-:Y:S01]  /*5860*/  SHF.L.U32 R8, R142, 0x1f, RZ ;  /* 0x0000001f8e087819 */ /* 0x000fe200000006ff */
[----:B------:R-:W-:Y:S01]  /*5870*/  UPLOP3.LUT UP0, UPT, UPT, UPT, UPT, 0x40, 0x4 ;  /* 0x000000000004789c */ /* 0x000fe20003f0e870 */
[----:B------:R-:W-:Y:S01]  /*5880*/  @P6 SHF.R.U32.HI R139, RZ, 0x10, R13 ;  /* 0x00000010ff8b6819 */ /* 0x000fe2000001160d */
[----:B------:R-:W-:Y:S03]  /*5890*/  ULEA UR50, UR38, UR44, 0x3 ;  /* 0x0000002c26327291 */ /* 0x000fe6000f8e18ff */
[----:B------:R-:W3:Y:S01]  /*58a0*/  LDC.64 R6, c[0x0][0xb18] ;  /* 0x0002c600ff067b82 */ /* 0x000ee20000000a00 */
[----:B------:R-:W-:Y:S01]  /*58b0*/  PLOP3.LUT P1, PT, PT, PT, UP4, 0x80, 0x8 ;  /* 0x000000000008781c */ /* 0x000fe20003f2f048 */
[----:B------:R-:W-:Y:S01]  /*58c0*/  VIADD R145, R145, 0x1 ;  /* 0x0000000191917836 */ /* 0x000fe20000000000 */
[----:B------:R-:W-:Y:S02]  /*58d0*/  CS2R R96, SRZ ;  /* 0x0000000000607805 */ /* 0x000fe4000001ff00 */
[----:B------:R-:W-:Y:S02]  /*58e0*/  CS2R R92, SRZ ;  /* 0x00000000005c7805 */ /* 0x000fe4000001ff00 */
[----:B------:R-:W-:Y:S01]  /*58f0*/  CS2R R88, SRZ ;  /* 0x0000000000587805 */ /* 0x000fe2000001ff00 */
[----:B------:R-:W1:Y:S01]  /*5900*/  @UP4 LDCU.64 UR4, c[0x0][0x888] ;  /* 0x00011100ff0447ac */ /* 0x000e620008000a00 */
[----:B------:R-:W-:Y:S02]  /*5910*/  CS2R R84, SRZ ;  /* 0x0000000000547805 */ /* 0x000fe4000001ff00 */
[----:B------:R-:W-:Y:S02]  /*5920*/  CS2R R80, SRZ ;  /* 0x0000000000507805 */ /* 0x000fe4000001ff00 */
[----:B------:R-:W-:Y:S02]  /*5930*/  CS2R R78, SRZ ;  /* 0x00000000004e7805 */ /* 0x000fe4000001ff00 */
[----:B------:R-:W-:Y:S01]  /*5940*/  CS2R R82, SRZ ;  /* 0x0000000000527805 */ /* 0x000fe2000001ff00 */
[----:B------:R-:W-:Y:S01]  /*5950*/  @UP4 UPLOP3.LUT UP0, UPT, UPT, UPT, UP3, 0x80, 0x8 ;  /* 0x000000000008489c */ /* 0x000fe20003f0f030 */
[----:B------:R-:W-:Y:S01]  /*5960*/  @P1 LOP3.LUT P0, RZ, R132, 0xff, RZ, 0xc0, !PT ;  /* 0x000000ff84ff1812 */ /* 0x000fe2000780c0ff */
[----:B-1----:R-:W-:Y:S02]  /*5970*/  @UP4 UISETP.NE.AND UP1, UPT, UR39, URZ, UPT ;  /* 0x000000ff2700428c */ /* 0x002fe4000bf25270 */
[----:B------:R-:W-:Y:S02]  /*5980*/  @UP4 UISETP.NE.U32.AND UP2, UPT, UR4, URZ, UPT ;  /* 0x000000ff0400428c */ /* 0x000fe4000bf45070 */
[----:B------:R-:W-:Y:S02]  /*5990*/  @UP4 USEL UR4, URZ, 0xffffffff, UP1 ;  /* 0xffffffffff044887 */ /* 0x000fe40008800000 */
[----:B------:R-:W-:Y:S06]  /*59a0*/  @UP4 UISETP.NE.AND.EX UP2, UPT, UR5, URZ, UPT, UP2 ;  /* 0x000000ff0500428c */ /* 0x000fec000bf45320 */
[----:B------:R-:W-:Y:S01]  /*59b0*/  @P1 VOTEU.ANY UP1, P0 ;  /* 0x0000000000ff1886 */ /* 0x000fe20000020100 */
[----:B------:R-:W-:Y:S01]  /*59c0*/  ISETP.NE.AND P0, PT, R23, 0x1, PT ;  /* 0x000000011700780c */ /* 0x000fe20003f05270 */
[----:B------:R-:W-:Y:S04]  /*59d0*/  @UP4 USEL UR5, URZ, 0xffffffff, UP2 ;  /* 0xffffffffff054887 */ /* 0x000fe80009000000 */
[----:B------:R-:W-:Y:S04]  /*59e0*/  @UP0 USEL UR4, UR5, UR4, !UP1 ;  /* 0x0000000405040287 */ /* 0x000fe8000c800000 */
[----:B------:R-:W-:Y:S04]  /*59f0*/  @UP4 ULOP3.LUT UR4, UR4, 0x1, URZ, 0xc0, !UPT ;  /* 0x0000000104044892 */ /* 0x000fe8000f8ec0ff */
[----:B------:R-:W1:Y:S01]  /*5a00*/  @!P0 LDC R0, c[0x0][0xb20] ;  /* 0x0002c800ff008b82 */ /* 0x000e620000000800 */
[----:B------:R-:W-:Y:S01]  /*5a10*/  UISETP.NE.U32.OR UP0, UPT, UR4, 0x1, !UP4 ;  /* 0x000000010400788c */ /* 0x000fe2000e705470 */
[----:B--2---:R-:W-:Y:S01]  /*5a20*/  @!P0 IMAD.HI.U32 R4, R75, R4, RZ ;  /* 0x000000044b048227 */ /* 0x004fe200078e00ff */
[----:B---3--:R-:W-:Y:S05]  /*5a30*/  @!P0 ISETP.NE.AND P1, PT, R6, 0x1, PT ;  /* 0x000000010600880c */ /* 0x008fea0003f25270 */
[----:B------:R-:W2:Y:S01]  /*5a40*/  @!P0 LDC R3, c[0x0][0xb0c] ;  /* 0x0002c300ff038b82 */ /* 0x000ea20000000800 */
[----:B------:R-:W-:Y:S01]  /*5a50*/  @!P0 IMAD.HI.U32 R7, R73, R7, RZ ;  /* 0x0000000749078227 */ /* 0x000fe200078e00ff */
[----:B------:R-:W-:Y:S02]  /*5a60*/  PLOP3.LUT P3, PT, PT, PT, UP0, 0x80, 0x8 ;  /* 0x000000000008781c */ /* 0x000fe40003f6f008 */
[----:B------:R-:W-:Y:S11]  /*5a70*/  @!P0 SHF.R.U32.HI R4, RZ, R5, R4 ;  /* 0x00000005ff048219 */ /* 0x000ff60000011604 */
[----:B------:R-:W-:Y:S04]  /*5a80*/  @P3 SHF.L.U32 R9, R140, 0x1f, RZ ;  /* 0x0000001f8c093819 */ /* 0x000fe800000006ff */
[----:B------:R-:W3:Y:S01]  /*5a90*/  @P3 SYNCS.PHASECHK.TRANS64.TRYWAIT P5, [UR44+0x130], R9 ;  /* 0x00013009ff0035a7 */ /* 0x000ee200080a112c */
[----:B-1----:R-:W-:Y:S02]  /*5aa0*/  @!P0 SHF.R.U32.HI R0, RZ, R0, R7 ;  /* 0x00000000ff008219 */ /* 0x002fe40000011607 */
[----:B--2---:R-:W-:Y:S02]  /*5ab0*/  @!P0 ISETP.NE.AND P2, PT, R3, 0x1, PT ;  /* 0x000000010300880c */ /* 0x004fe40003f45270 */
[----:B------:R-:W-:Y:S02]  /*5ac0*/  @!P0 SEL R5, R73, R0, !P1 ;  /* 0x0000000049058207 */ /* 0x000fe40004800000 */
[----:B------:R-:W-:Y:S05]  /*5ad0*/  @!P0 SEL R4, R75, R4, !P2 ;  /* 0x000000044b048207 */ /* 0x000fea0005000000 */
[----:B------:R-:W-:Y:S02]  /*5ae0*/  @!P0 IMAD.IADD R0, R5, 0x1, -R4 ;  /* 0x0000000105008824 */ /* 0x000fe400078e0a04 */
[----:B------:R-:W-:Y:S01]  /*5af0*/  @!P0 IMAD.IADD R4, R4, 0x1, -R5 ;  /* 0x0000000104048824 */ /* 0x000fe200078e0a05 */
[----:B------:R1:W2:Y:S01]  /*5b00*/  SYNCS.PHASECHK.TRANS64.TRYWAIT P4, [UR50+0x170], R8 ;  /* 0x00017008ff0075a7 */ /* 0x0002a20008081132 */
[----:B------:R-:W-:Y:S02]  /*5b10*/  @!P0 IMAD R75, R0, R3, R75 ;  /* 0x00000003004b8224 */ /* 0x000fe400078e024b */
[----:B------:R-:W-:Y:S01]  /*5b20*/  @!P0 IMAD R73, R4, R6, R73 ;  /* 0x0000000604498224 */ /* 0x000fe200078e0249 */
[----:B------:R-:W-:Y:S02]  /*5b30*/  PLOP3.LUT P0, PT, PT, PT, PT, 0x8, 0x80 ;  /* 0x000000000080781c */ /* 0x000fe40003f0e170 */
[----:B---3--:R-:W-:Y:S01]  /*5b40*/  @P3 PLOP3.LUT P0, PT, P5, PT, PT, 0x8, 0x80 ;  /* 0x000000000080381c */ /* 0x008fe20002f0e170 */
[----:B------:R-:W-:Y:S01]  /*5b50*/  @!UPT UIADD3 URZ, UPT, UPT, URZ, URZ, URZ ;  /* 0x000000fffffff290 */ /* 0x000fe2000fffe0ff */
[----:B-1----:R-:W-:Y:S11]  /*5b60*/  BRA.U !UP0, `(.L_x_97) ;  /* 0x0000000108a47547 */ /* 0x002ff6000b800000 */
[----:B------:R-:W-:Y:S01]  /*5b70*/  LOP3.LUT P1, RZ, R132, 0xff, RZ, 0xc0, !PT ;  /* 0x000000ff84ff7812 */ /* 0x000fe2000782c0ff */
[----:B------:R-:W-:Y:S01]  /*5b80*/  @!UPT UIADD3 URZ, UPT, UPT, URZ, URZ, URZ ;  /* 0x000000fffffff290 */ /* 0x000fe2000fffe0ff */
[----:B------:R-:W-:Y:S11]  /*5b90*/  @!P0 BRA `(.L_x_98) ;  /* 0x00000000000c8947 */ /* 0x000ff60003800000 */
[----:B------:R-:W-:Y:S04]  /*5ba0*/  SHF.L.U32 R3, R140, 0x1f, RZ ;  /* 0x0000001f8c037819 */ /* 0x000fe800000006ff */
[----:B------:R-:W1:Y:S02]  /*5bb0*/  SYNCS.PHASECHK.TRANS64.TRYWAIT P0, [UR44+0x130], R3 ;  /* 0x00013003ff0075a7 */ /* 0x000e64000800112c */
[----:B-1----:R-:W-:Y:S05]  /*5bc0*/  @!P0 BRA `(.L_x_99) ;  /* 0x0000002c00a48947 */ /* 0x002fea0003800000 */
.L_x_98:
[----:B------:R-:W-:Y:S01]  /*5bd0*/  UISETP.NE.U32.AND UP0, UPT, UR40, URZ, UPT ;  /* 0x000000ff2800728c */ /* 0x000fe2000bf05070 */
[----:B------:R-:W-:Y:S01]  /*5be0*/  CS2R R82, SRZ ;  /* 0x0000000000527805 */ /* 0x000fe2000001ff00 */
[----:B------:R-:W-:Y:S01]  /*5bf0*/  UISETP.NE.AND UP1, UPT, UR39, URZ, UPT ;  /* 0x000000ff2700728c */ /* 0x000fe2000bf25270 */
[----:B------:R-:W-:Y:S01]  /*5c00*/  CS2R R78, SRZ ;  /* 0x00000000004e7805 */ /* 0x000fe2000001ff00 */
[----:B------:R-:W-:Y:S01]  /*5c10*/  UISETP.NE.AND.EX UP0, UPT, UR41, URZ, UPT, UP0 ;  /* 0x000000ff2900728c */ /* 0x000fe2000bf05300 */
[----:B------:R-:W-:Y:S01]  /*5c20*/  CS2R R80, SRZ ;  /* 0x0000000000507805 */ /* 0x000fe2000001ff00 */
[----:B------:R-:W-:Y:S01]  /*5c30*/  USEL UR4, URZ, 0xffffffff, UP1 ;  /* 0xffffffffff047887 */ /* 0x000fe20008800000 */
[----:B------:R-:W-:Y:S01]  /*5c40*/  CS2R R84, SRZ ;  /* 0x0000000000547805 */ /* 0x000fe2000001ff00 */
[----:B------:R-:W-:Y:S01]  /*5c50*/  USEL UR5, URZ, 0xffffffff, UP0 ;  /* 0xffffffffff057887 */ /* 0x000fe20008000000 */
[----:B------:R-:W-:Y:S02]  /*5c60*/  CS2R R88, SRZ ;  /* 0x0000000000587805 */ /* 0x000fe4000001ff00 */
[----:B------:R-:W-:Y:S01]  /*5c70*/  CS2R R92, SRZ ;  /* 0x00000000005c7805 */ /* 0x000fe2000001ff00 */
[----:B------:R-:W-:Y:S01]  /*5c80*/  VOTEU.ANY UP0, P1 ;  /* 0x0000000000ff7886 */ /* 0x000fe20000800100 */
[----:B------:R-:W-:Y:S01]  /*5c90*/  @UP3 USEL UR4, UR5, UR4, !UP0 ;  /* 0x0000000405043287 */ /* 0x000fe2000c000000 */
[----:B------:R-:W-:Y:S02]  /*5ca0*/  CS2R R96, SRZ ;  /* 0x0000000000607805 */ /* 0x000fe4000001ff00 */
[----:B------:R-:W-:Y:S01]  /*5cb0*/  LOP3.LUT R140, R140, 0x1, RZ, 0x3c, !PT ;  /* 0x000000018c8c7812 */ /* 0x000fe200078e3cff */
[----:B------:R-:W-:Y:S04]  /*5cc0*/  ULOP3.LUT UR4, UR4, 0x1, URZ, 0xc0, !UPT ;  /* 0x0000000104047892 */ /* 0x000fe8000f8ec0ff */
[----:B------:R-:W-:Y:S02]  /*5cd0*/  UISETP.NE.U32.AND UP0, UPT, UR4, 0x1, UPT ;  /* 0x000000010400788c */ /* 0x000fe4000bf05070 */
[----:B------:R-:W-:Y:S04]  /*5ce0*/  UIADD3 UR4, UPT, UPT, UR44, 0x138, URZ ;  /* 0x000001382c047890 */ /* 0x000fe8000fffe0ff */
[----:B------:R-:W-:Y:S01]  /*5cf0*/  PLOP3.LUT P0, PT, PT, PT, UP0, 0x80, 0x8 ;  /* 0x000000000008781c */ /* 0x000fe20003f0f008 */
[----:B------:R-:W-:Y:S11]  /*5d00*/  UPRMT UR4, UR37, 0x654, UR4 ;  /* 0x0000065425047896 */ /* 0x000ff60008000004 */
[----:B------:R-:W-:Y:S01]  /*5d10*/  @!UPT UIADD3 URZ, UPT, UPT, URZ, URZ, URZ ;  /* 0x000000fffffff290 */ /* 0x000fe2000fffe0ff */
[----:B------:R3:W1:Y:S04]  /*5d20*/  @P0 LDS.64 R82, [R137+UR44+0x280] ;  /* 0x0002802c89520984 */ /* 0x0006680008000a00 */
[----:B------:R3:W1:Y:S04]  /*5d30*/  @P0 LDS.64 R78, [R137+UR44+0x680] ;  /* 0x0006802c894e0984 */ /* 0x0006680008000a00 */
[----:B------:R3:W1:Y:S04]  /*5d40*/  @P0 LDS.64 R80, [R137+UR44+0xa80] ;  /* 0x000a802c89500984 */ /* 0x0006680008000a00 */
[----:B------:R3:W1:Y:S04]  /*5d50*/  @P0 LDS.64 R84, [R137+UR44+0xe80] ;  /* 0x000e802c89540984 */ /* 0x0006680008000a00 */
[----:B------:R3:W1:Y:S04]  /*5d60*/  @P0 LDS.64 R88, [R137+UR44+0x1280] ;  /* 0x0012802c89580984 */ /* 0x0006680008000a00 */
[----:B------:R3:W1:Y:S04]  /*5d70*/  @P0 LDS.64 R92, [R137+UR44+0x1680] ;  /* 0x0016802c895c0984 */ /* 0x0006680008000a00 */
[----:B------:R3:W1:Y:S01]  /*5d80*/  @P0 LDS.64 R96, [R137+UR44+0x1a80] ;  /* 0x001a802c89600984 */ /* 0x0006620008000a00 */
[----:B------:R-:W-:Y:S01]  /*5d90*/  @!PT LDS RZ, [RZ] ;  /* 0x00000000fffff984 */ /* 0x000fe20000000800 */
[----:B------:R-:W-:Y:S01]  /*5da0*/  @!PT LDS RZ, [RZ] ;  /* 0x00000000fffff984 */ /* 0x000fe20000000800 */
[----:B------:R-:W-:Y:S01]  /*5db0*/  @!PT LDS RZ, [RZ] ;  /* 0x00000000fffff984 */ /* 0x000fe20000000800 */
[----:B------:R-:W-:Y:S01]  /*5dc0*/  @!PT LDS RZ, [RZ] ;  /* 0x00000000fffff984 */ /* 0x000fe20000000800 */
[----:B------:R4:W-:Y:S06]  /*5dd0*/  MEMBAR.ALL.CTA ;  /* 0x0000000000007992 */ /* 0x0009ec0000008000 */
[----:B----4-:R-:W4:Y:S02]  /*5de0*/  FENCE.VIEW.ASYNC.S ;  /* 0x00000000000073c6 */ /* 0x010f240000000000 */
[----:B----4-:R-:W-:Y:S01]  /*5df0*/  SYNCS.ARRIVE.TRANS64.RED.A1T0 RZ, [UR4], RZ ;  /* 0x000000ffffff79a7 */ /* 0x010fe20008100404 */
.L_x_97:
[----:B--2---:R-:W-:Y:S05]  /*5e00*/  @P4 BRA `(.L_x_100) ;  /* 0x0000000000084947 */ /* 0x004fea0003800000 */
[----:B------:R-:W2:Y:S02]  /*5e10*/  SYNCS.PHASECHK.TRANS64.TRYWAIT P0, [UR50+0x170], R8 ;  /* 0x00017008ff0075a7 */ /* 0x000ea40008001132 */
[----:B--2---:R-:W-:Y:S05]  /*5e20*/  @!P0 BRA `(.L_x_101) ;  /* 0x0000002c00248947 */ /* 0x004fea0003800000 */
.L_x_100:
[----:B------:R-:W-:Y:S04]  /*5e30*/  ULEA.HI UR4, UR38, UR38, URZ, 0x1 ;  /* 0x0000002626047291 */ /* 0x000fe8000f8f08ff */
[----:B------:R-:W-:Y:S02]  /*5e40*/  USHF.R.U32.HI UR5, URZ, 0x1, UR4 ;  /* 0x00000001ff057899 */ /* 0x000fe40008011604 */
[----:B------:R-:W-:Y:S04]  /*5e50*/  ULOP3.LUT UR4, UR4, 0xffe, URZ, 0xc0, !UPT ;  /* 0x00000ffe04047892 */ /* 0x000fe8000f8ec0ff */
[----:B------:R-:W-:Y:S01]  /*5e60*/  UIADD3 UR4, UPT, UPT, -UR4, UR38, URZ ;  /* 0x0000002604047290 */ /* 0x000fe2000fffe1ff */
[----:B------:R-:W-:Y:S04]  /*5e70*/  IMAD.U32 R5, RZ, RZ, UR5 ;  /* 0x00000005ff057e24 */ /* 0x000fe8000f8e00ff */
[----:B-1----:R-:W-:Y:S01]  /*5e80*/  IMAD R3, R5, 0x70, R2 ;  /* 0x0000007005037824 */ /* 0x002fe200078e0202 */
[----:B------:R-:W-:Y:S05]  /*5e90*/  MOV R76, UR4 ;  /* 0x00000004004c7c02 */ /* 0x000fea0008000f00 */
[----:B------:R-:W-:Y:S05]  /*5ea0*/  IMAD R76, R76, 0x100000, R3 ;  /* 0x001000004c4c7824 */ /* 0x000fea00078e0203 */
[----:B------:R-:W-:Y:S04]  /*5eb0*/  SHF.R.U32.HI R7, RZ, 0x15, R76 ;  /* 0x00000015ff077819 */ /* 0x000fe8000001164c */
[----:B------:R-:W-:Y:S11]  /*5ec0*/  LOP3.LUT P0, RZ, R7, 0x3, R138, 0x48, !PT ;  /* 0x0000000307ff7812 */ /* 0x000ff6000780488a */
[----:B------:R-:W-:Y:S02]  /*5ed0*/  @!UPT UIADD3 URZ, UPT, UPT, URZ, URZ, URZ ;  /* 0x000000fffffff290 */ /* 0x000fe4000fffe0ff */
[----:B------:R-:W-:Y:S05]  /*5ee0*/  @!P0 BRA `(.L_x_102) ;  /* 0x0000000000408947 */ /* 0x000fea0003800000 */
[----:B------:R-:W1:Y:S01]  /*5ef0*/  LDCU.64 UR8, c[0x4][0x68] ;  /* 0x01000d00ff0877ac */ /* 0x000e620008000a00 */
[----:B------:R-:W-:Y:S01]  /*5f00*/  MOV R15, 0x0 ;  /* 0x00000000000f7802 */ /* 0x000fe20000000f00 */
[----:B------:R-:W-:Y:S02]  /*5f10*/  HFMA2 R12, -RZ, RZ, 0, 5.9604644775390625e-08 ;  /* 0x00000001ff0c7431 */ /* 0x000fe400000001ff */
[----:B------:R-:W-:Y:S02]  /*5f20*/  IMAD.MOV.U32 R8, RZ, RZ, 0x192 ;  /* 0x00000192ff087424 */ /* 0x000fe400078e00ff */
[----:B------:R-:W-:Y:S01]  /*5f30*/  IMAD.MOV.U32 R13, RZ, RZ, RZ ;  /* 0x000000ffff0d7224 */ /* 0x000fe200078e00ff */
[----:B------:R-:W2:Y:S01]  /*5f40*/  LDCU.64 UR6, c[0x4][0x70] ;  /* 0x01000e00ff0677ac */ /* 0x000ea20008000a00 */
[----:B------:R-:W3:Y:S01]  /*5f50*/  LDC.64 R14, c[0x4][R15] ;  /* 0x010000000f0e7b82 */ /* 0x000ee20000000a00 */
[----:B------:R-:W4:Y:S01]  /*5f60*/  LDCU.64 UR4, c[0x4][0x8] ;  /* 0x01000100ff0477ac */ /* 0x000f220008000a00 */
[----:B-1----:R-:W-:Y:S01]  /*5f70*/  MOV R5, UR9 ;  /* 0x0000000900057c02 */ /* 0x002fe20008000f00 */
[----:B------:R-:W-:Y:S01]  /*5f80*/  IMAD.U32 R4, RZ, RZ, UR8 ;  /* 0x00000008ff047e24 */ /* 0x000fe2000f8e00ff */
[----:B--2---:R-:W-:Y:S01]  /*5f90*/  MOV R7, UR7 ;  /* 0x0000000700077c02 */ /* 0x004fe20008000f00 */
[----:B------:R-:W-:Y:S01]  /*5fa0*/  IMAD.U32 R6, RZ, RZ, UR6 ;  /* 0x00000006ff067e24 */ /* 0x000fe2000f8e00ff */
[----:B----4-:R-:W-:Y:S01]  /*5fb0*/  MOV R11, UR5 ;  /* 0x00000005000b7c02 */ /* 0x010fe20008000f00 */
[----:B------:R-:W-:Y:S02]  /*5fc0*/  IMAD.U32 R10, RZ, RZ, UR4 ;  /* 0x00000004ff0a7e24 */ /* 0x000fe4000f8e00ff */
[----:B------:R-:W-:Y:S07]  /*5fd0*/  LEPC R20, `(.L_x_102) ;  /* 0x000000001014794e */ /* 0x000fee0000000000 */
[----:B---3-5:R-:W-:Y:S05]  /*5fe0*/  CALL.ABS.NOINC R14 ;  /* 0x000000000e007343 */ /* 0x028fea0003c00000 */
.L_x_102:
[----:B------:R-:W-:Y:S05]  /*5ff0*/  WARPSYNC.ALL ;  /* 0x0000000000007948 */ /* 0x000fea0003800000 */
[C---:B------:R-:W-:Y:S01]  /*6000*/  R2UR UR4, R76.reuse ;  /* 0x000000004c0472ca */ /* 0x040fe200000e0000 */
[----:B------:R-:W-:Y:S05]  /*6010*/  VIADD R3, R76, 0x10 ;  /* 0x000000104c037836 */ /* 0x000fea0000000000 */
[----:B------:R-:W-:Y:S04]  /*6020*/  SHF.R.U32.HI R3, RZ, 0x15, R3 ;  /* 0x00000015ff037819 */ /* 0x000fe80000011603 */
[----:B------:R-:W-:Y:S03]  /*6030*/  LOP3.LUT P0, RZ, R3, 0x3, R138, 0x48, !PT ;  /* 0x0000000303ff7812 */ /* 0x000fe6000780488a */
[----:B------:R-:W1:Y:S01]  /*6040*/  LDTM.16dp32bit_t0_t15.x8 R64, tmem[UR4] ;  /* 0x00000004004079ee */ /* 0x000e620008980000 */
[----:B------:R-:W2:Y:S09]  /*6050*/  LDTM.16dp32bit_t16_t31.x8 R64, tmem[UR4+0x8] ;  /* 0x00000804004079ee */ /* 0x000eb200089a0000 */
[----:B--2---:R-:W-:Y:S05]  /*6060*/  @!P0 BRA `(.L_x_103) ;  /* 0x0000000000408947 */ /* 0x004fea0003800000 */
[----:B------:R-:W2:Y:S01]  /*6070*/  LDCU.64 UR8, c[0x4][0x68] ;  /* 0x01000d00ff0877ac */ /* 0x000ea20008000a00 */
[----:B------:R-:W-:Y:S01]  /*6080*/  MOV R15, 0x0 ;  /* 0x00000000000f7802 */ /* 0x000fe20000000f00 */
[----:B------:R-:W-:Y:S02]  /*6090*/  HFMA2 R12, -RZ, RZ, 0, 5.9604644775390625e-08 ;  /* 0x00000001ff0c7431 */ /* 0x000fe400000001ff */
[----:B------:R-:W-:Y:S02]  /*60a0*/  IMAD.MOV.U32 R8, RZ, RZ, 0x192 ;  /* 0x00000192ff087424 */ /* 0x000fe400078e00ff */
[----:B------:R-:W-:Y:S01]  /*60b0*/  IMAD.MOV.U32 R13, RZ, RZ, RZ ;  /* 0x000000ffff0d7224 */ /* 0x000fe200078e00ff */
[----:B------:R-:W3:Y:S01]  /*60c0*/  LDCU.64 UR6, c[0x4][0x70] ;  /* 0x01000e00ff0677ac */ /* 0x000ee20008000a00 */
[----:B------:R-:W1:Y:S01]  /*60d0*/  LDC.64 R14, c[0x4][R15] ;  /* 0x010000000f0e7b82 */ /* 0x000e620000000a00 */
[----:B------:R-:W4:Y:S01]  /*60e0*/  LDCU.64 UR4, c[0x4][0x8] ;  /* 0x01000100ff0477ac */ /* 0x000f220008000a00 */
[----:B--2---:R-:W-:Y:S01]  /*60f0*/  MOV R5, UR9 ;  /* 0x0000000900057c02 */ /* 0x004fe20008000f00 */
[----:B------:R-:W-:Y:S01]  /*6100*/  IMAD.U32 R4, RZ, RZ, UR8 ;  /* 0x00000008ff047e24 */ /* 0x000fe2000f8e00ff */
[----:B---3--:R-:W-:Y:S01]  /*6110*/  MOV R7, UR7 ;  /* 0x0000000700077c02 */ /* 0x008fe20008000f00 */
[----:B------:R-:W-:Y:S01]  /*6120*/  IMAD.U32 R6, RZ, RZ, UR6 ;  /* 0x00000006ff067e24 */ /* 0x000fe2000f8e00ff */
[----:B----4-:R-:W-:Y:S01]  /*6130*/  MOV R11, UR5 ;  /* 0x00000005000b7c02 */ /* 0x010fe20008000f00 */
[----:B------:R-:W-:Y:S02]  /*6140*/  IMAD.U32 R10, RZ, RZ, UR4 ;  /* 0x00000004ff0a7e24 */ /* 0x000fe4000f8e00ff */
[----:B------:R-:W-:Y:S07]  /*6150*/  LEPC R20, `(.L_x_103) ;  /* 0x000000001014794e */ /* 0x000fee0000000000 */
[----:B-1---5:R-:W-:Y:S05]  /*6160*/  CALL.ABS.NOINC R14 ;  /* 0x000000000e007343 */ /* 0x022fea0003c00000 */
.L_x_103:
[----:B------:R-:W-:Y:S05]  /*6170*/  WARPSYNC.ALL ;  /* 0x0000000000007948 */ /* 0x000fea0003800000 */
[C---:B------:R-:W-:Y:S01]  /*6180*/  R2UR UR4, R76.reuse ;  /* 0x000000004c0472ca */ /* 0x040fe200000e0000 */
[----:B------:R-:W-:Y:S05]  /*6190*/  VIADD R3, R76, 0x20 ;  /* 0x000000204c037836 */ /* 0x000fea0000000000 */
[----:B------:R-:W-:Y:S04]  /*61a0*/  SHF.R.U32.HI R3, RZ, 0x15, R3 ;  /* 0x00000015ff037819 */ /* 0x000fe80000011603 */
[----:B------:R-:W-:Y:S03]  /*61b0*/  LOP3.LUT P0, RZ, R3, 0x3, R138, 0x48, !PT ;  /* 0x0000000303ff7812 */ /* 0x000fe6000780488a */
[----:B------:R-:W2:Y:S01]  /*61c0*/  LDTM.16dp32bit_t0_t15.x8 R56, tmem[UR4+0x10] ;  /* 0x00001004003879ee */ /* 0x000ea20008980000 */
[----:B------:R-:W1:Y:S09]  /*61d0*/  LDTM.16dp32bit_t16_t31.x8 R56, tmem[UR4+0x18] ;  /* 0x00001804003879ee */ /* 0x000e7200089a0000 */
[----:B-1----:R-:W-:Y:S05]  /*61e0*/  @!P0 BRA `(.L_x_104) ;  /* 0x0000000000408947 */ /* 0x002fea0003800000 */
[----:B------:R-:W1:Y:S01]  /*61f0*/  LDCU.64 UR8, c[0x4][0x68] ;  /* 0x01000d00ff0877ac */ /* 0x000e620008000a00 */
[----:B------:R-:W-:Y:S01]  /*6200*/  MOV R15, 0x0 ;  /* 0x00000000000f7802 */ /* 0x000fe20000000f00 */
[----:B------:R-:W-:Y:S02]  /*6210*/  HFMA2 R12, -RZ, RZ, 0, 5.9604644775390625e-08 ;  /* 0x00000001ff0c7431 */ /* 0x000fe400000001ff */
[----:B------:R-:W-:Y:S02]  /*6220*/  IMAD.MOV.U32 R8, RZ, RZ, 0x192 ;  /* 0x00000192ff087424 */ /* 0x000fe400078e00ff */
[----:B------:R-:W-:Y:S01]  /*6230*/  IMAD.MOV.U32 R13, RZ, RZ, RZ ;  /* 0x000000ffff0d7224 */ /* 0x000fe200078e00ff */
[----:B------:R-:W3:Y:S01]  /*6240*/  LDCU.64 UR6, c[0x4][0x70] ;  /* 0x01000e00ff0677ac */ /* 0x000ee20008000a00 */
[----:B------:R-:W2:Y:S01]  /*6250*/  LDC.64 R14, c[0x4][R15] ;  /* 0x010000000f0e7b82 */ /* 0x000ea20000000a00 */
[----:B------:R-:W4:Y:S01]  /*6260*/  LDCU.64 UR4, c[0x4][0x8] ;  /* 0x01000100ff0477ac */ /* 0x000f220008000a00 */
[----:B-1----:R-:W-:Y:S01]  /*6270*/  MOV R5, UR9 ;  /* 0x0000000900057c02 */ /* 0x002fe20008000f00 */
[----:B------:R-:W-:Y:S01]  /*6280*/  IMAD.U32 R4, RZ, RZ, UR8 ;  /* 0x00000008ff047e24 */ /* 0x000fe2000f8e00ff */
[----:B---3--:R-:W-:Y:S01]  /*6290*/  MOV R7, UR7 ;  /* 0x0000000700077c02 */ /* 0x008fe20008000f00 */
[----:B------:R-:W-:Y:S01]  /*62a0*/  IMAD.U32 R6, RZ, RZ, UR6 ;  /* 0x00000006ff067e24 */ /* 0x000fe2000f8e00ff */
[----:B----4-:R-:W-:Y:S01]  /*62b0*/  MOV R11, UR5 ;  /* 0x00000005000b7c02 */ /* 0x010fe20008000f00 */
[----:B------:R-:W-:Y:S02]  /*62c0*/  IMAD.U32 R10, RZ, RZ, UR4 ;  /* 0x00000004ff0a7e24 */ /* 0x000fe4000f8e00ff */
[----:B------:R-:W-:Y:S07]  /*62d0*/  LEPC R20, `(.L_x_104) ;  /* 0x000000001014794e */ /* 0x000fee0000000000 */
[----:B--2--5:R-:W-:Y:S05]  /*62e0*/  CALL.ABS.NOINC R14 ;  /* 0x000000000e007343 */ /* 0x024fea0003c00000 */
.L_x_104:
[----:B------:R-:W-:Y:S05]  /*62f0*/  WARPSYNC.ALL ;  /* 0x0000000000007948 */ /* 0x000fea0003800000 */
[C---:B------:R-:W-:Y:S01]  /*6300*/  R2UR UR4, R76.reuse ;  /* 0x000000004c0472ca */ /* 0x040fe200000e0000 */
[----:B------:R-:W-:Y:S05]  /*6310*/  VIADD R3, R76, 0x30 ;  /* 0x000000304c037836 */ /* 0x000fea0000000000 */
[----:B------:R-:W-:Y:S04]  /*6320*/  SHF.R.U32.HI R3, RZ, 0x15, R3 ;  /* 0x00000015ff037819 */ /* 0x000fe80000011603 */
[----:B------:R-:W-:Y:S03]  /*6330*/  LOP3.LUT P0, RZ, R3, 0x3, R138, 0x48, !PT ;  /* 0x0000000303ff7812 */ /* 0x000fe6000780488a */
[----:B------:R-:W1:Y:S01]  /*6340*/  LDTM.16dp32bit_t0_t15.x8 R48, tmem[UR4+0x20] ;  /* 0x00002004003079ee */ /* 0x000e620008980000 */
[----:B------:R-:W1:Y:S09]  /*6350*/  LDTM.16dp32bit_t16_t31.x8 R48, tmem[UR4+0x28] ;  /* 0x00002804003079ee */ /* 0x000e7200089a0000 */
[----:B-1----:R-:W-:Y:S05]  /*6360*/  @!P0 BRA `(.L_x_105) ;  /* 0x0000000000408947 */ /* 0x002fea0003800000 */
        /* <DEDUP_REMOVED lines=16> */
.L_x_105:
        /* <DEDUP_REMOVED lines=24> */
.L_x_106:
        /* <DEDUP_REMOVED lines=24> */
.L_x_107:
        /* <DEDUP_REMOVED lines=24> */
.L_x_108:
[----:B------:R-:W-:Y:S01]  /*68f0*/  ISETP.NE.AND P0, PT, R143, RZ, PT ;  /* 0x000000ff8f00720c */ /* 0x000fe20003f05270 */
[----:B------:R-:W-:Y:S05]  /*6900*/  WARPSYNC.ALL ;  /* 0x0000000000007948 */ /* 0x000fea0003800000 */
[----:B------:R-:W-:Y:S01]  /*6910*/  R2UR UR4, R76 ;  /* 0x000000004c0472ca */ /* 0x000fe200000e0000 */
[----:B------:R-:W-:Y:S01]  /*6920*/  UIADD3 UR5, UPT, UPT, UR50, 0x190, URZ ;  /* 0x0000019032057890 */ /* 0x000fe2000fffe0ff */
[----:B------:R-:W-:Y:S01]  /*6930*/  PRMT R3, R82, 0x8880, RZ ;  /* 0x0000888052037816 */ /* 0x000fe200000000ff */
[----:B----45:R-:W-:Y:S01]  /*6940*/  IMAD R64, R74, R64, RZ ;  /* 0x000000404a407224 */ /* 0x030fe200078e02ff */
[----:B------:R-:W-:Y:S01]  /*6950*/  SHF.L.U32 R0, R82, 0x10, RZ ;  /* 0x0000001052007819 */ /* 0x000fe200000006ff */
[----:B------:R-:W-:Y:S01]  /*6960*/  IMAD R65, R74, R65, RZ ;  /* 0x000000414a417224 */ /* 0x000fe200078e02ff */
[----:B------:R-:W-:Y:S01]  /*6970*/  SHF.L.U32 R91, R82, 0x8, RZ ;  /* 0x00000008525b7819 */ /* 0x000fe200000006ff */
[----:B------:R-:W-:Y:S01]  /*6980*/  IMAD R64, R3, UR39, R64 ;  /* 0x0000002703407c24 */ /* 0x000fe2000f8e0240 */
[----:B------:R-:W-:Y:S01]  /*6990*/  SHF.R.S32.HI R0, RZ, 0x18, R0 ;  /* 0x00000018ff007819 */ /* 0x000fe20000011400 */
[C---:B------:R-:W-:Y:S01]  /*69a0*/  IMAD R66, R74.reuse, R66, RZ ;  /* 0x000000424a427224 */ /* 0x040fe200078e02ff */
[----:B------:R-:W-:Y:S01]  /*69b0*/  SHF.R.S32.HI R3, RZ, 0x18, R91 ;  /* 0x00000018ff037819 */ /* 0x000fe2000001145b */
[----:B------:R-:W-:Y:S01]  /*69c0*/  IMAD R67, R74, R67, RZ ;  /* 0x000000434a437224 */ /* 0x000fe200078e02ff */
[----:B------:R-:W-:Y:S01]  /*69d0*/  SHF.R.S32.HI R12, RZ, 0x18, R82 ;  /* 0x00000018ff0c7819 */ /* 0x000fe20000011452 */
[----:B------:R-:W-:Y:S01]  /*69e0*/  IMAD R65, R0, UR39, R65 ;  /* 0x0000002700417c24 */ /* 0x000fe2000f8e0241 */
[C---:B------:R-:W-:Y:S01]  /*69f0*/  SHF.L.U32 R87, R83.reuse, 0x10, RZ ;  /* 0x0000001053577819 */ /* 0x040fe200000006ff */
[C---:B------:R-:W-:Y:S01]  /*6a00*/  IMAD R68, R74.reuse, R68, RZ ;  /* 0x000000444a447224 */ /* 0x040fe200078e02ff */
[----:B------:R-:W-:Y:S01]  /*6a10*/  PRMT R13, R83, 0x8880, RZ ;  /* 0x00008880530d7816 */ /* 0x000fe200000000ff */
[----:B------:R-:W-:Y:S01]  /*6a20*/  IMAD R66, R3, UR39, R66 ;  /* 0x0000002703427c24 */ /* 0x000fe2000f8e0242 */
[----:B------:R-:W-:Y:S01]  /*6a30*/  SHF.L.U32 R15, R83, 0x8, RZ ;  /* 0x00000008530f7819 */ /* 0x000fe200000006ff */
[----:B------:R-:W-:Y:S01]  /*6a40*/  IMAD R69, R74, R69, RZ ;  /* 0x000000454a457224 */ /* 0x000fe200078e02ff */
[----:B------:R-:W-:Y:S01]  /*6a50*/  SHF.R.S32.HI R0, RZ, 0x18, R87 ;  /* 0x00000018ff007819 */ /* 0x000fe20000011457 */
[----:B------:R-:W-:Y:S01]  /*6a60*/  IMAD R67, R12, UR39, R67 ;  /* 0x000000270c437c24 */ /* 0x000fe2000f8e0243 */
[----:B------:R-:W-:Y:S01]  /*6a70*/  PRMT R122, R78, 0x8880, RZ ;  /* 0x000088804e7a7816 */ /* 0x000fe200000000ff */
[C---:B------:R-:W-:Y:S01]  /*6a80*/  IMAD R70, R74.reuse, R70, RZ ;  /* 0x000000464a467224 */ /* 0x040fe200078e02ff */
[----:B------:R-:W-:Y:S01]  /*6a90*/  SHF.R.S32.HI R15, RZ, 0x18, R15 ;  /* 0x00000018ff0f7819 */ /* 0x000fe2000001140f */
[----:B------:R-:W-:Y:S01]  /*6aa0*/  IMAD R68, R13, UR39, R68 ;  /* 0x000000270d447c24 */ /* 0x000fe2000f8e0244 */
[----:B------:R-:W-:Y:S01]  /*6ab0*/  SHF.R.S32.HI R14, RZ, 0x18, R83 ;  /* 0x00000018ff0e7819 */ /* 0x000fe20000011453 */
[----:B------:R-:W-:Y:S01]  /*6ac0*/  IMAD R71, R74, R71, RZ ;  /* 0x000000474a477224 */ /* 0x000fe200078e02ff */
[----:B------:R-:W-:Y:S01]  /*6ad0*/  SHF.L.U32 R121, R78, 0x10, RZ ;  /* 0x000000104e797819 */ /* 0x000fe200000006ff */
[----:B------:R-:W-:Y:S01]  /*6ae0*/  IMAD R69, R0, UR39, R69 ;  /* 0x0000002700457c24 */ /* 0x000fe2000f8e0245 */
[----:B------:R-:W-:Y:S01]  /*6af0*/  PRMT R119, R79, 0x8880, RZ ;  /* 0x000088804f777816 */ /* 0x000fe200000000ff */
[----:B--2---:R-:W-:Y:S01]  /*6b00*/  IMAD R56, R74, R56, RZ ;  /* 0x000000384a387224 */ /* 0x004fe200078e02ff */
[----:B------:R-:W-:Y:S01]  /*6b10*/  SHF.R.S32.HI R0, RZ, 0x18, R121 ;  /* 0x00000018ff007819 */ /* 0x000fe20000011479 */
[----:B------:R-:W-:Y:S01]  /*6b20*/  IMAD.SHL.U32 R120, R78, 0x100, RZ ;  /* 0x000001004e787824 */ /* 0x000fe200078e00ff */
[----:B------:R-:W-:Y:S01]  /*6b30*/  SHF.R.S32.HI R20, RZ, 0x18, R78 ;  /* 0x00000018ff147819 */ /* 0x000fe2000001144e */
[----:B------:R-:W-:Y:S01]  /*6b40*/  IMAD R70, R15, UR39, R70 ;  /* 0x000000270f467c24 */ /* 0x000fe2000f8e0246 */
[C---:B------:R-:W-:Y:S01]  /*6b50*/  SHF.L.U32 R117, R79.reuse, 0x10, RZ ;  /* 0x000000104f757819 */ /* 0x040fe200000006ff */
[----:B------:R-:W-:Y:S01]  /*6b60*/  IMAD.MOV.U32 R3, RZ, RZ, R122 ;  /* 0x000000ffff037224 */ /* 0x000fe200078e007a */
[----:B------:R-:W-:Y:S01]  /*6b70*/  SHF.L.U32 R115, R79, 0x8, RZ ;  /* 0x000000084f737819 */ /* 0x000fe200000006ff */
[----:B------:R-:W-:Y:S01]  /*6b80*/  IMAD R71, R14, UR39, R71 ;  /* 0x000000270e477c24 */ /* 0x000fe2000f8e0247 */
[----:B------:R-:W-:Y:S01]  /*6b90*/  MOV R13, R119 ;  /* 0x00000077000d7202 */ /* 0x000fe20000000f00 */
[----:B------:R-:W-:Y:S01]  /*6ba0*/  IMAD R57, R74, R57, RZ ;  /* 0x000000394a397224 */ /* 0x000fe200078e02ff */
[----:B------:R-:W-:Y:S01]  /*6bb0*/  PRMT R118, R80, 0x8880, RZ ;  /* 0x0000888050767816 */ /* 0x000fe200000000ff */
[----:B------:R-:W-:Y:S01]  /*6bc0*/  IMAD R56, R3, UR39, R56 ;  /* 0x0000002703387c24 */ /* 0x000fe2000f8e0238 */
[----:B------:R-:W-:Y:S01]  /*6bd0*/  SHF.R.S32.HI R3, RZ, 0x18, R120 ;  /* 0x00000018ff037819 */ /* 0x000fe20000011478 */
[C---:B------:R-:W-:Y:S01]  /*6be0*/  IMAD R58, R74.reuse, R58, RZ ;  /* 0x0000003a4a3a7224 */ /* 0x040fe200078e02ff */
[----:B------:R-:W-:Y:S01]  /*6bf0*/  SHF.R.S32.HI R15, RZ, 0x18, R115 ;  /* 0x00000018ff0f7819 */ /* 0x000fe20000011473 */
[----:B------:R-:W-:Y:S01]  /*6c00*/  IMAD R59, R74, R59, RZ ;  /* 0x0000003b4a3b7224 */ /* 0x000fe200078e02ff */
[----:B------:R-:W-:Y:S01]  /*6c10*/  SHF.R.S32.HI R78, RZ, 0x18, R79 ;  /* 0x00000018ff4e7819 */ /* 0x000fe2000001144f */
[----:B------:R-:W-:Y:S01]  /*6c20*/  IMAD R57, R0, UR39, R57 ;  /* 0x0000002700397c24 */ /* 0x000fe2000f8e0239 */
[----:B------:R-:W-:Y:S01]  /*6c30*/  SHF.R.S32.HI R0, RZ, 0x18, R117 ;  /* 0x00000018ff007819 */ /* 0x000fe20000011475 */
[----:B------:R-:W-:Y:S01]  /*6c40*/  IMAD R60, R74, R60, RZ ;  /* 0x0000003c4a3c7224 */ /* 0x000fe200078e02ff */
[C---:B------:R-:W-:Y:S01]  /*6c50*/  SHF.L.U32 R116, R80.reuse, 0x10, RZ ;  /* 0x0000001050747819 */ /* 0x040fe200000006ff */
[----:B------:R-:W-:Y:S01]  /*6c60*/  IMAD R58, R3, UR39, R58 ;  /* 0x00000027033a7c24 */ /* 0x000fe2000f8e023a */
[----:B------:R-:W-:Y:S01]  /*6c70*/  SHF.L.U32 R114, R80, 0x8, RZ ;  /* 0x0000000850727819 */ /* 0x000fe200000006ff */
[----:B------:R-:W-:Y:S01]  /*6c80*/  IMAD R61, R74, R61, RZ ;  /* 0x0000003d4a3d7224 */ /* 0x000fe200078e02ff */
[----:B------:R-:W-:Y:S01]  /*6c90*/  MOV R3, R118 ;  /* 0x0000007600037202 */ /* 0x000fe20000000f00 */
        /* <DEDUP_REMOVED lines=9> */
[----:B------:R-:W-:Y:S01]  /*6d30*/  SHF.R.S32.HI R0, RZ, 0x18, R116 ;  /* 0x00000018ff007819 */ /* 0x000fe20000011474 */
[----:B------:R-:W-:Y:S01]  /*6d40*/  IMAD R48, R74, R48, RZ ;  /* 0x000000304a307224 */ /* 0x000fe200078e02ff */
[----:B------:R-:W-:Y:S01]  /*6d50*/  PRMT R113, R84, 0x8880, RZ ;  /* 0x0000888054717816 */ /* 0x000fe200000000ff */
[----:B------:R-:W-:Y:S01]  /*6d60*/  IMAD R62, R15, UR39, R62 ;  /* 0x000000270f3e7c24 */ /* 0x000fe2000f8e023e */
[----:B------:R-:W-:Y:S01]  /*6d70*/  SHF.R.S32.HI R82, RZ, 0x18, R81 ;  /* 0x00000018ff527819 */ /* 0x000fe20000011451 */
[----:B------:R-:W-:Y:S01]  /*6d80*/  IMAD R49, R74, R49, RZ ;  /* 0x000000314a317224 */ /* 0x000fe200078e02ff */
[----:B------:R-:W-:Y:S01]  /*6d90*/  SHF.L.U32 R112, R84, 0x10, RZ ;  /* 0x0000001054707819 */ /* 0x000fe200000006ff */
[----:B------:R-:W-:Y:S01]  /*6da0*/  IMAD R63, R78, UR39, R63 ;  /* 0x000000274e3f7c24 */ /* 0x000fe2000f8e023f */
[----:B------:R-:W-:Y:S01]  /*6db0*/  SHF.L.U32 R110, R84, 0x8, RZ ;  /* 0x00000008546e7819 */ /* 0x000fe200000006ff */
[C---:B------:R-:W-:Y:S01]  /*6dc0*/  IMAD R50, R74.reuse, R50, RZ ;  /* 0x000000324a327224 */ /* 0x040fe200078e02ff */
[----:B------:R-:W-:Y:S01]  /*6dd0*/  PRMT R102, R85, 0x8880, RZ ;  /* 0x0000888055667816 */ /* 0x000fe200000000ff */
[----:B------:R-:W-:Y:S01]  /*6de0*/  IMAD.U32 R108, R81, 0x10000, RZ ;  /* 0x00010000516c7824 */ /* 0x000fe200078e00ff */
[----:B------:R-:W-:Y:S01]  /*6df0*/  SHF.R.S32.HI R84, RZ, 0x18, R84 ;  /* 0x00000018ff547819 */ /* 0x000fe20000011454 */
[----:B------:R-:W-:Y:S01]  /*6e00*/  IMAD R48, R3, UR39, R48 ;  /* 0x0000002703307c24 */ /* 0x000fe2000f8e0230 */
[----:B------:R-:W-:Y:S01]  /*6e10*/  MOV R3, R109 ;  /* 0x0000006d00037202 */ /* 0x000fe20000000f00 */
[----:B------:R-:W-:Y:S01]  /*6e20*/  IMAD R51, R74, R51, RZ ;  /* 0x000000334a337224 */ /* 0x000fe200078e02ff */
[C---:B------:R-:W-:Y:S01]  /*6e30*/  SHF.L.U32 R101, R85.reuse, 0x10, RZ ;  /* 0x0000001055657819 */ /* 0x040fe200000006ff */
[----:B------:R-:W-:Y:S01]  /*6e40*/  IMAD R49, R0, UR39, R49 ;  /* 0x0000002700317c24 */ /* 0x000fe2000f8e0231 */
[----:B------:R-:W-:Y:S01]  /*6e50*/  SHF.R.S32.HI R0, RZ, 0x18, R108 ;  /* 0x00000018ff007819 */ /* 0x000fe2000001146c */
[C---:B------:R-:W-:Y:S01]  /*6e60*/  IMAD R52, R74.reuse, R52, RZ ;  /* 0x000000344a347224 */ /* 0x040fe200078e02ff */
        /* <DEDUP_REMOVED lines=10> */
[----:B------:R-:W-:Y:S01]  /*6f10*/  MOV R3, R113 ;  /* 0x0000007100037202 */ /* 0x000fe20000000f00 */
[----:B------:R-:W-:Y:S01]  /*6f20*/  IMAD R55, R74, R55, RZ ;  /* 0x000000374a377224 */ /* 0x000fe200078e02ff */
[C---:B------:R-:W-:Y:S01]  /*6f30*/  PRMT R85, R89.reuse, 0x8880, RZ ;  /* 0x0000888059557816 */ /* 0x040fe200000000ff */
[----:B------:R-:W-:Y:S01]  /*6f40*/  IMAD R53, R0, UR39, R53 ;  /* 0x0000002700357c24 */ /* 0x000fe2000f8e0235 */
[----:B------:R-:W-:Y:S01]  /*6f50*/  SHF.R.S32.HI R0, RZ, 0x18, R112 ;  /* 0x00000018ff007819 */ /* 0x000fe20000011470 */
[C---:B------:R-:W-:Y:S01]  /*6f60*/  IMAD R40, R74.reuse, R40, RZ ;  /* 0x000000284a287224 */ /* 0x040fe200078e02ff */
[----:B------:R-:W-:Y:S01]  /*6f70*/  SHF.L.U32 R83, R89, 0x10, RZ ;  /* 0x0000001059537819 */ /* 0x000fe200000006ff */
[----:B------:R-:W-:Y:S01]  /*6f80*/  IMAD R54, R13, UR39, R54 ;  /* 0x000000270d367c24 */ /* 0x000fe2000f8e0236 */
[----:B------:R-:W-:Y:S01]  /*6f90*/  SHF.R.S32.HI R13, RZ, 0x18, R110 ;  /* 0x00000018ff0d7819 */ /* 0x000fe2000001146e */
[----:B------:R-:W-:Y:S01]  /*6fa0*/  IMAD R41, R74, R41, RZ ;  /* 0x000000294a297224 */ /* 0x000fe200078e02ff */
[----:B------:R-:W-:Y:S01]  /*6fb0*/  SHF.L.U32 R81, R89, 0x8, RZ ;  /* 0x0000000859517819 */ /* 0x000fe200000006ff */
[----:B------:R-:W-:Y:S01]  /*6fc0*/  IMAD R55, R82, UR39, R55 ;  /* 0x0000002752377c24 */ /* 0x000fe2000f8e0237 */
[----:B------:R-:W-:Y:S01]  /*6fd0*/  PRMT R98, R92, 0x8880, RZ ;  /* 0x000088805c627816 */ /* 0x000fe200000000ff */
[C---:B------:R-:W-:Y:S01]  /*6fe0*/  IMAD R42, R74.reuse, R42, RZ ;  /* 0x0000002a4a2a7224 */ /* 0x040fe200078e02ff */
[----:B------:R-:W-:Y:S01]  /*6ff0*/  SHF.R.S32.HI R90, RZ, 0x18, R89 ;  /* 0x00000018ff5a7819 */ /* 0x000fe20000011459 */
[----:B------:R-:W-:Y:S01]  /*7000*/  IMAD R40, R3, UR39, R40 ;  /* 0x0000002703287c24 */ /* 0x000fe2000f8e0228 */
[----:B------:R-:W-:Y:S01]  /*7010*/  MOV R3, R102 ;  /* 0x0000006600037202 */ /* 0x000fe20000000f00 */
[----:B------:R-:W-:Y:S01]  /*7020*/  IMAD R43, R74, R43, RZ ;  /* 0x0000002b4a2b7224 */ /* 0x000fe200078e02ff */
[----:B------:R-:W-:Y:S01]  /*7030*/  SHF.L.U32 R95, R92, 0x10, RZ ;  /* 0x000000105c5f7819 */ /* 0x000fe200000006ff */
        /* <DEDUP_REMOVED lines=11> */
[----:B------:R-:W-:Y:S01]  /*70f0*/  I2IP.S8.S32.SAT R146, R67, R66, RZ ;  /* 0x0000004243927239 */ /* 0x000fe200000014ff */
[----:B------:R-:W-:Y:S01]  /*7100*/  IMAD.U32 R104, R88, 0x10000, RZ ;  /* 0x0001000058687824 */ /* 0x000fe200078e00ff */
[----:B------:R-:W-:Y:S01]  /*7110*/  SHF.R.S32.HI R88, RZ, 0x18, R88 ;  /* 0x00000018ff587819 */ /* 0x000fe20000011458 */
[----:B------:R-:W-:Y:S01]  /*7120*/  IMAD R44, R3, UR39, R44 ;  /* 0x00000027032c7c24 */ /* 0x000fe2000f8e022c */
[----:B------:R-:W-:Y:S01]  /*7130*/  I2IP.S8.S32.SAT R147, R71, R70, RZ ;  /* 0x0000004647937239 */ /* 0x000fe200000014ff */
[----:B------:R-:W-:Y:S01]  /*7140*/  IMAD R47, R74, R47, RZ ;  /* 0x0000002f4a2f7224 */ /* 0x000fe200078e02ff */
[----:B------:R-:W-:Y:S01]  /*7150*/  I2IP.S8.S32.SAT R148, R59, R58, RZ ;  /* 0x0000003a3b947239 */ /* 0x000fe200000014ff */
[----:B------:R-:W-:Y:S01]  /*7160*/  IMAD R45, R0, UR39, R45 ;  /* 0x00000027002d7c24 */ /* 0x000fe2000f8e022d */
[----:B------:R-:W-:Y:S01]  /*7170*/  SHF.R.S32.HI R0, RZ, 0x18, R104 ;  /* 0x00000018ff007819 */ /* 0x000fe20000011468 */
[C---:B------:R-:W-:Y:S01]  /*7180*/  IMAD R32, R74.reuse, R32, RZ ;  /* 0x000000204a207224 */ /* 0x040fe200078e02ff */
[----:B------:R-:W-:Y:S01]  /*7190*/  I2IP.S8.S32.SAT R149, R63, R62, RZ ;  /* 0x0000003e3f957239 */ /* 0x000fe200000014ff */
[----:B------:R-:W-:Y:S01]  /*71a0*/  IMAD R46, R13, UR39, R46 ;  /* 0x000000270d2e7c24 */ /* 0x000fe2000f8e022e */
[----:B------:R-:W-:Y:S01]  /*71b0*/  SHF.R.S32.HI R13, RZ, 0x18, R103 ;  /* 0x00000018ff0d7819 */ /* 0x000fe20000011467 */
[----:B------:R-:W-:Y:S01]  /*71c0*/  IMAD.MOV.U32 R3, RZ, RZ, R105 ;  /* 0x000000ffff037224 */ /* 0x000fe200078e0069 */
[----:B------:R-:W-:Y:S01]  /*71d0*/  SHF.L.U32 R21, R93, 0x8, RZ ;  /* 0x000000085d157819 */ /* 0x000fe200000006ff */
[----:B------:R-:W-:Y:S01]  /*71e0*/  IMAD R33, R74, R33, RZ ;  /* 0x000000214a217224 */ /* 0x000fe200078e02ff */
[----:B------:R-:W-:Y:S01]  /*71f0*/  I2IP.S8.S32.SAT R146, R65, R64, R146 ;  /* 0x0000004041927239 */ /* 0x000fe20000001492 */
[----:B------:R-:W-:Y:S01]  /*7200*/  IMAD R47, R86, UR39, R47 ;  /* 0x00000027562f7c24 */ /* 0x000fe2000f8e022f */
[----:B------:R-:W-:Y:S01]  /*7210*/  I2IP.S8.S32.SAT R147, R69, R68, R147 ;  /* 0x0000004445937239 */ /* 0x000fe20000001493 */
[C---:B------:R-:W-:Y:S01]  /*7220*/  IMAD R34, R74.reuse, R34, RZ ;  /* 0x000000224a227224 */ /* 0x040fe200078e02ff */
[----:B------:R-:W-:Y:S01]  /*7230*/  I2IP.S8.S32.SAT R148, R57, R56, R148 ;  /* 0x0000003839947239 */ /* 0x000fe20000001494 */
[----:B------:R-:W-:Y:S01]  /*7240*/  IMAD R32, R3, UR39, R32 ;  /* 0x0000002703207c24 */ /* 0x000fe2000f8e0220 */
[----:B------:R-:W-:Y:S01]  /*7250*/  MOV R3, R85 ;  /* 0x0000005500037202 */ /* 0x000fe20000000f00 */
[----:B------:R-:W-:Y:S01]  /*7260*/  IMAD R35, R74, R35, RZ ;  /* 0x000000234a237224 */ /* 0x000fe200078e02ff */
[----:B------:R-:W-:Y:S01]  /*7270*/  I2IP.S8.S32.SAT R149, R61, R60, R149 ;  /* 0x0000003c3d957239 */ /* 0x000fe20000001495 */
[----:B------:R-:W-:Y:S01]  /*7280*/  IMAD R33, R0, UR39, R33 ;  /* 0x0000002700217c24 */ /* 0x000fe2000f8e0221 */
[----:B------:R-:W-:Y:S01]  /*7290*/  SHF.R.S32.HI R0, RZ, 0x18, R83 ;  /* 0x00000018ff007819 */ /* 0x000fe20000011453 */
[----:B------:R-:W-:Y:S01]  /*72a0*/  IMAD R36, R74, R36, RZ ;  /* 0x000000244a247224 */ /* 0x000fe200078e02ff */
[----:B------:R-:W-:Y:S01]  /*72b0*/  PRMT R111, R96, 0x8880, RZ ;  /* 0x00008880606f7816 */ /* 0x000fe200000000ff */
[----:B------:R-:W-:Y:S01]  /*72c0*/  IMAD R34, R13, UR39, R34 ;  /* 0x000000270d227c24 */ /* 0x000fe2000f8e0222 */
[----:B------:R-:W-:Y:S01]  /*72d0*/  SHF.R.S32.HI R13, RZ, 0x18, R81 ;  /* 0x00000018ff0d7819 */ /* 0x000fe20000011451 */
[----:B------:R-:W-:Y:S01]  /*72e0*/  IMAD R37, R74, R37, RZ ;  /* 0x000000254a257224 */ /* 0x000fe200078e02ff */
[----:B------:R-:W-:Y:S01]  /*72f0*/  SHF.R.S32.HI R94, RZ, 0x18, R93 ;  /* 0x00000018ff5e7819 */ /* 0x000fe2000001145d */
[----:B------:R-:W-:Y:S01]  /*7300*/  IMAD R35, R88, UR39, R35 ;  /* 0x0000002758237c24 */ /* 0x000fe2000f8e0223 */
[----:B------:R-:W-:Y:S01]  /*7310*/  SHF.L.U32 R107, R96, 0x10, RZ ;  /* 0x00000010606b7819 */ /* 0x000fe200000006ff */
[----:B------:R-:W-:Y:S01]  /*7320*/  IMAD R38, R74, R38, RZ ;  /* 0x000000264a267224 */ /* 0x000fe200078e02ff */
[----:B------:R-:W-:Y:S01]  /*7330*/  SHF.L.U32 R100, R96, 0x8, RZ ;  /* 0x0000000860647819 */ /* 0x000fe200000006ff */
[----:B------:R-:W-:Y:S01]  /*7340*/  IMAD R36, R3, UR39, R36 ;  /* 0x0000002703247c24 */ /* 0x000fe2000f8e0224 */
[----:B------:R-:W-:Y:S01]  /*7350*/  MOV R3, R98 ;  /* 0x0000006200037202 */ /* 0x000fe20000000f00 */
[----:B------:R-:W-:Y:S01]  /*7360*/  IMAD R39, R74, R39, RZ ;  /* 0x000000274a277224 */ /* 0x000fe200078e02ff */
[----:B------:R-:W-:Y:S01]  /*7370*/  SHF.R.S32.HI R12, RZ, 0x18, R96 ;  /* 0x00000018ff0c7819 */ /* 0x000fe20000011460 */
        /* <DEDUP_REMOVED lines=9> */
[----:B------:R-:W-:Y:S01]  /*7410*/  SHF.R.S32.HI R14, RZ, 0x18, R97 ;  /* 0x00000018ff0e7819 */ /* 0x000fe20000011461 */
[C---:B------:R-:W-:Y:S01]  /*7420*/  IMAD R26, R74.reuse, R26, RZ ;  /* 0x0000001a4a1a7224 */ /* 0x040fe200078e02ff */
[----:B------:R-:W-:Y:S01]  /*7430*/  SHF.R.S32.HI R15, RZ, 0x18, R87 ;  /* 0x00000018ff0f7819 */ /* 0x000fe20000011457 */
[----:B------:R-:W-:Y:S01]  /*7440*/  IMAD.U32 R77, R93, 0x10000, RZ ;  /* 0x000100005d4d7824 */ /* 0x000fe200078e00ff */
[----:B------:R-:W-:Y:S01]  /*7450*/  PRMT R93, R97, 0x8880, RZ ;  /* 0x00008880615d7816 */ /* 0x000fe200000000ff */
[----:B------:R-:W-:Y:S01]  /*7460*/  IMAD R24, R3, UR39, R24 ;  /* 0x0000002703187c24 */ /* 0x000fe2000f8e0218 */
[----:B------:R-:W-:Y:S01]  /*7470*/  MOV R3, R79 ;  /* 0x0000004f00037202 */ /* 0x000fe20000000f00 */
[----:B------:R-:W-:Y:S01]  /*7480*/  IMAD R27, R74, R27, RZ ;  /* 0x0000001b4a1b7224 */ /* 0x000fe200078e02ff */
[----:B------:R-:W-:Y:S01]  /*7490*/  LDTM.16dp32bit_t0_t15.x8 R4, tmem[UR4+0x60] ;  /* 0x00006004000479ee */ /* 0x000fe20008980000 */
[----:B------:R-:W1:Y:S01]  /*74a0*/  LDTM.16dp32bit_t16_t31.x8 R4, tmem[UR4+0x68] ;  /* 0x00006804000479ee */ /* 0x000e6200089a0000 */
[----:B------:R-:W-:Y:S01]  /*74b0*/  UPRMT UR5, UR37, 0x654, UR5 ;  /* 0x0000065425057896 */ /* 0x000fe20008000005 */
[----:B------:R-:W-:Y:S01]  /*74c0*/  IMAD R25, R0, UR39, R25 ;  /* 0x0000002700197c24 */ /* 0x000fe2000f8e0219 */
[----:B------:R-:W-:Y:S01]  /*74d0*/  SHF.R.S32.HI R0, RZ, 0x18, R77 ;  /* 0x00000018ff007819 */ /* 0x000fe2000001144d */
[C---:B------:R-:W-:Y:S01]  /*74e0*/  IMAD R28, R74.reuse, R28, RZ ;  /* 0x0000001c4a1c7224 */ /* 0x040fe200078e02ff */
[----:B------:R-:W-:Y:S01]  /*74f0*/  NOP ;  /* 0x0000000000007918 */ /* 0x000fe20000000000 */
[----:B------:R-:W-:Y:S01]  /*7500*/  IMAD R26, R13, UR39, R26 ;  /* 0x000000270d1a7c24 */ /* 0x000fe2000f8e021a */
[----:B------:R-:W-:Y:S01]  /*7510*/  SHF.R.S32.HI R13, RZ, 0x18, R21 ;  /* 0x00000018ff0d7819 */ /* 0x000fe20000011415 */
[----:B------:R-:W-:Y:S01]  /*7520*/  IMAD R29, R74, R29, RZ ;  /* 0x0000001d4a1d7224 */ /* 0x000fe200078e02ff */
[----:B------:R-:W-:Y:S01]  /*7530*/  I2IP.S8.S32.SAT R150, R35, R34, RZ ;  /* 0x0000002223967239 */ /* 0x000fe200000014ff */
[----:B------:R-:W-:Y:S01]  /*7540*/  IMAD R27, R92, UR39, R27 ;  /* 0x000000275c1b7c24 */ /* 0x000fe2000f8e021b */
[----:B-1----:R-:W-:Y:S01]  /*7550*/  SYNCS.ARRIVE.TRANS64.RED.A1T0 RZ, [UR5], RZ ;  /* 0x000000ffffff79a7 */ /* 0x002fe20008100405 */
[----:B------:R1:W-:Y:S01]  /*7560*/  STS.64 [R137+UR44+0x1e80], R146 ;  /* 0x001e809289007988 */ /* 0x0003e20008000a2c */
[----:B------:R-:W-:Y:S01]  /*7570*/  IMAD R28, R3, UR39, R28 ;  /* 0x00000027031c7c24 */ /* 0x000fe2000f8e021c */
[----:B------:R-:W-:Y:S01]  /*7580*/  I2IP.S8.S32.SAT R150, R33, R32, R150 ;  /* 0x0000002021967239 */ /* 0x000fe20000001496 */
[----:B------:R-:W-:Y:S01]  /*7590*/  IMAD R30, R74, R30, RZ ;  /* 0x0000001e4a1e7224 */ /* 0x000fe200078e02ff */
[----:B------:R-:W-:Y:S01]  /*75a0*/  I2IP.S8.S32.SAT R151, R39, R38, RZ ;  /* 0x0000002627977239 */ /* 0x000fe200000014ff */
[----:B------:R-:W-:Y:S01]  /*75b0*/  IMAD R29, R0, UR39, R29 ;  /* 0x00000027001d7c24 */ /* 0x000fe2000f8e021d */
[----:B------:R2:W-:Y:S01]  /*75c0*/  STS.64 [R137+UR44+0x2280], R148 ;  /* 0x0022809489007988 */ /* 0x0005e20008000a2c */
[----:B------:R-:W-:Y:S01]  /*75d0*/  MOV R3, R111 ;  /* 0x0000006f00037202 */ /* 0x000fe20000000f00 */
[C---:B------:R-:W-:Y:S01]  /*75e0*/  IMAD R31, R74.reuse, R31, RZ ;  /* 0x0000001f4a1f7224 */ /* 0x040fe200078e02ff */
[----:B------:R-:W-:Y:S01]  /*75f0*/  SHF.R.S32.HI R0, RZ, 0x18, R107 ;  /* 0x00000018ff007819 */ /* 0x000fe2000001146b */
[----:B------:R-:W-:Y:S01]  /*7600*/  IMAD R30, R13, UR39, R30 ;  /* 0x000000270d1e7c24 */ /* 0x000fe2000f8e021e */
[----:B------:R-:W-:Y:S01]  /*7610*/  MOV R13, R93 ;  /* 0x0000005d000d7202 */ /* 0x000fe20000000f00 */
[----:B------:R-:W-:Y:S01]  /*7620*/  IMAD R4, R74, R4, RZ ;  /* 0x000000044a047224 */ /* 0x000fe200078e02ff */
[----:B------:R-:W-:Y:S01]  /*7630*/  I2IP.S8.S32.SAT R152, R27, R26, RZ ;  /* 0x0000001a1b987239 */ /* 0x000fe200000014ff */
[----:B------:R-:W-:Y:S01]  /*7640*/  IMAD R31, R94, UR39, R31 ;  /* 0x000000275e1f7c24 */ /* 0x000fe2000f8e021f */
[----:B------:R-:W-:Y:S01]  /*7650*/  I2IP.S8.S32.SAT R151, R37, R36, R151 ;  /* 0x0000002425977239 */ /* 0x000fe20000001497 */
[----:B------:R-:W-:Y:S01]  /*7660*/  IMAD R4, R3, UR39, R4 ;  /* 0x0000002703047c24 */ /* 0x000fe2000f8e0204 */
[----:B------:R-:W-:Y:S01]  /*7670*/  SHF.R.S32.HI R3, RZ, 0x18, R100 ;  /* 0x00000018ff037819 */ /* 0x000fe20000011464 */
[C---:B------:R-:W-:Y:S01]  /*7680*/  IMAD R5, R74.reuse, R5, RZ ;  /* 0x000000054a057224 */ /* 0x040fe200078e02ff */
[----:B------:R-:W-:Y:S01]  /*7690*/  I2IP.S8.S32.SAT R154, R31, R30, RZ ;  /* 0x0000001e1f9a7239 */ /* 0x000fe200000014ff */
[----:B------:R4:W-:Y:S01]  /*76a0*/  STS.64 [R137+UR44+0x2e80], R150 ;  /* 0x002e809689007988 */ /* 0x0009e20008000a2c */
[----:B------:R-:W-:Y:S01]  /*76b0*/  IMAD R6, R74, R6, RZ ;  /* 0x000000064a067224 */ /* 0x000fe200078e02ff */
[----:B------:R-:W-:Y:S01]  /*76c0*/  I2IP.S8.S32.SAT R152, R25, R24, R152 ;  /* 0x0000001819987239 */ /* 0x000fe20000001498 */
[----:B------:R-:W-:Y:S01]  /*76d0*/  IMAD R5, R0, UR39, R5 ;  /* 0x0000002700057c24 */ /* 0x000fe2000f8e0205 */
[----:B------:R-:W-:Y:S01]  /*76e0*/  SHF.R.S32.HI R0, RZ, 0x18, R91 ;  /* 0x00000018ff007819 */ /* 0x000fe2000001145b */
[C---:B------:R-:W-:Y:S01]  /*76f0*/  IMAD R7, R74.reuse, R7, RZ ;  /* 0x000000074a077224 */ /* 0x040fe200078e02ff */
[----:B------:R-:W-:Y:S01]  /*7700*/  I2IP.S8.S32.SAT R153, R29, R28, R154 ;  /* 0x0000001c1d997239 */ /* 0x000fe2000000149a */
[C---:B------:R-:W-:Y:S01]  /*7710*/  IMAD R8, R74.reuse, R8, RZ ;  /* 0x000000084a087224 */ /* 0x040fe200078e02ff */
[----:B-1----:R-:W-:Y:S01]  /*7720*/  I2IP.S8.S32.SAT R146, R51, R50, RZ ;  /* 0x0000003233927239 */ /* 0x002fe200000014ff */
[----:B------:R-:W-:Y:S01]  /*7730*/  IMAD R6, R3, UR39, R6 ;  /* 0x0000002703067c24 */ /* 0x000fe2000f8e0206 */
[----:B------:R-:W-:Y:S01]  /*7740*/  I2IP.S8.S32.SAT R147, R55, R54, RZ ;  /* 0x0000003637937239 */ /* 0x000fe200000014ff */
[----:B------:R4:W-:Y:S01]  /*7750*/  STS.64 [R137+UR44+0x3280], R152 ;  /* 0x0032809889007988 */ /* 0x0009e20008000a2c */
[----:B------:R-:W-:Y:S01]  /*7760*/  IMAD R9, R74, R9, RZ ;  /* 0x000000094a097224 */ /* 0x000fe200078e02ff */
[----:B--2---:R-:W-:Y:S01]  /*7770*/  I2IP.S8.S32.SAT R148, R43, R42, RZ ;  /* 0x0000002a2b947239 */ /* 0x004fe200000014ff */
[----:B------:R-:W-:Y:S01]  /*7780*/  IMAD R7, R12, UR39, R7 ;  /* 0x000000270c077c24 */ /* 0x000fe2000f8e0207 */
[----:B------:R-:W-:Y:S01]  /*7790*/  I2IP.S8.S32.SAT R149, R47, R46, RZ ;  /* 0x0000002e2f957239 */ /* 0x000fe200000014ff */
[----:B------:R-:W-:Y:S01]  /*77a0*/  IMAD R8, R13, UR39, R8 ;  /* 0x000000270d087c24 */ /* 0x000fe2000f8e0208 */
[----:B------:R-:W-:Y:S01]  /*77b0*/  I2IP.S8.S32.SAT R146, R49, R48, R146 ;  /* 0x0000003031927239 */ /* 0x000fe20000001492 */
[----:B------:R-:W-:Y:S01]  /*77c0*/  IMAD R10, R74, R10, RZ ;  /* 0x0000000a4a0a7224 */ /* 0x000fe200078e02ff */
[----:B------:R-:W-:Y:S01]  /*77d0*/  I2IP.S8.S32.SAT R156, R7, R6, RZ ;  /* 0x00000006079c7239 */ /* 0x000fe200000014ff */
[----:B------:R-:W-:Y:S01]  /*77e0*/  IMAD R9, R0, UR39, R9 ;  /* 0x0000002700097c24 */ /* 0x000fe2000f8e0209 */
[----:B------:R-:W-:Y:S01]  /*77f0*/  I2IP.S8.S32.SAT R147, R53, R52, R147 ;  /* 0x0000003435937239 */ /* 0x000fe20000001493 */
[----:B------:R-:W-:Y:S01]  /*7800*/  IMAD R11, R74, R11, RZ ;  /* 0x0000000b4a0b7224 */ /* 0x000fe200078e02ff */
[----:B------:R-:W-:Y:S01]  /*7810*/  I2IP.S8.S32.SAT R148, R41, R40, R148 ;  /* 0x0000002829947239 */ /* 0x000fe20000001494 */
[----:B------:R-:W-:Y:S01]  /*7820*/  IMAD R10, R15, UR39, R10 ;  /* 0x000000270f0a7c24 */ /* 0x000fe2000f8e020a */
[----:B------:R-:W-:Y:S01]  /*7830*/  I2IP.S8.S32.SAT R149, R45, R44, R149 ;  /* 0x0000002c2d957239 */ /* 0x000fe20000001495 */
[----:B------:R4:W-:Y:S01]  /*7840*/  STS.64 [R137+UR44+0x2680], R146 ;  /* 0x0026809289007988 */ /* 0x0009e20008000a2c */
[----:B------:R-:W-:Y:S01]  /*7850*/  IMAD R11, R14, UR39, R11 ;  /* 0x000000270e0b7c24 */ /* 0x000fe2000f8e020b */
[----:B------:R-:W-:Y:S01]  /*7860*/  I2IP.S8.S32.SAT R154, R5, R4, R156 ;  /* 0x00000004059a7239 */ /* 0x000fe2000000149c */
[----:B------:R-:W-:Y:S01]  /*7870*/  UIADD3 UR32, UPT, UPT, UR38, 0x1, URZ ;  /* 0x0000000126207890 */ /* 0x000fe2000fffe0ff */
[----:B------:R-:W-:Y:S02]  /*7880*/  BSSY.RECONVERGENT B0, `(.L_x_109) ;  /* 0x0000036000007945 */ /* 0x000fe40003800200 */
[----:B------:R4:W-:Y:S01]  /*7890*/  STS.64 [R137+UR44+0x2a80], R148 ;  /* 0x002a809489007988 */ /* 0x0009e20008000a2c */
[----:B------:R-:W-:Y:S04]  /*78a0*/  I2IP.S8.S32.SAT R157, R11, R10, RZ ;  /* 0x0000000a0b9d7239 */ /* 0x000fe800000014ff */
[----:B------:R-:W-:Y:S05]  /*78b0*/  I2IP.S8.S32.SAT R155, R9, R8, R157 ;  /* 0x00000008099b7239 */ /* 0x000fea000000149d */
[----:B------:R4:W-:Y:S01]  /*78c0*/  STS.64 [R137+UR44+0x3680], R154 ;  /* 0x0036809a89007988 */ /* 0x0009e20008000a2c */
[----:B------:R-:W-:Y:S01]  /*78d0*/  @!PT LDS RZ, [RZ] ;  /* 0x00000000fffff984 */ /* 0x000fe20000000800 */
[----:B------:R-:W-:Y:S01]  /*78e0*/  @!PT LDS RZ, [RZ] ;  /* 0x00000000fffff984 */ /* 0x000fe20000000800 */
[----:B------:R-:W-:Y:S01]  /*78f0*/  @!PT LDS RZ, [RZ] ;  /* 0x00000000fffff984 */ /* 0x000fe20000000800 */
[----:B------:R-:W-:Y:S01]  /*7900*/  @!PT LDS RZ, [RZ] ;  /* 0x00000000fffff984 */ /* 0x000fe20000000800 */
[----:B------:R1:W-:Y:S06]  /*7910*/  MEMBAR.ALL.CTA ;  /* 0x0000000000007992 */ /* 0x0003ec0000008000 */
[----:B-1----:R-:W1:Y:S02]  /*7920*/  FENCE.VIEW.ASYNC.S ;  /* 0x00000000000073c6 */ /* 0x002e640000000000 */
[----:B-1----:R-:W-:Y:S06]  /*7930*/  BAR.SYNC.DEFER_BLOCKING 0x1, 0x80 ;  /* 0x0042000000007b1d */ /* 0x002fec0000010000 */
[----:B------:R-:W-:Y:S05]  /*7940*/  @P0 BRA `(.L_x_110) ;  /* 0x0000000000a40947 */ /* 0x000fea0003800000 */
[----:B------:R-:W-:Y:S01]  /*7950*/  R2UR UR18, R133 ;  /* 0x00000000851272ca */ /* 0x000fe200000e0000 */
[----:B------:R-:W-:Y:S01]  /*7960*/  UIADD3 UR34, UP0, UPT, UR48, 0x680, URZ ;  /* 0x0000068030227890 */ /* 0x000fe2000ff1e0ff */
[----:B------:R-:W-:Y:S01]  /*7970*/  R2UR UR17, R131 ;  /* 0x00000000831172ca */ /* 0x000fe200000e0000 */
[----:B------:R-:W-:Y:S02]  /*7980*/  UIADD3 UR16, UPT, UPT, UR44, 0x1e80, URZ ;  /* 0x00001e802c107890 */ /* 0x000fe4000fffe0ff */
[----:B------:R-:W-:Y:S01]  /*7990*/  UIADD3.X UR35, UPT, UPT, URZ, UR49, URZ, UP0, !UPT ;  /* 0x00000031ff237290 */ /* 0x000fe200087fe4ff */
[----:B------:R-:W-:Y:S01]  /*79a0*/  UMOV UR19, UR36 ;  /* 0x0000002400137c82 */ /* 0x000fe20008000000 */
[----:B------:R-:W-:Y:S01]  /*79b0*/  UIADD3 UR12, UPT, UPT, UR44, 0x2280, URZ ;  /* 0x000022802c0c7890 */ /* 0x000fe2000fffe0ff */
[----:B------:R-:W-:Y:S01]  /*79c0*/  UMOV UR15, UR36 ;  /* 0x00000024000f7c82 */ /* 0x000fe20008000000 */
[----:B------:R-:W-:Y:S04]  /*79d0*/  UIADD3 UR8, UPT, UPT, UR44, 0x2680, URZ ;  /* 0x000026802c087890 */ /* 0x000fe8000fffe0ff */
[----:B------:R-:W-:Y:S02]  /*79e0*/  USHF.L.U32 UR18, UR18, 0x6, URZ ;  /* 0x0000000612127899 */ /* 0x000fe400080006ff */
[----:B------:R-:W-:Y:S01]  /*79f0*/  UIMAD UR17, UR17, 0x70, URZ ;  /* 0x00000070111178a4 */ /* 0x000fe2000f8e02ff */
[----:B------:R-:W-:Y:S01]  /*7a00*/  UMOV UR11, UR36 ;  /* 0x00000024000b7c82 */ /* 0x000fe20008000000 */
[----:B------:R-:W-:Y:S02]  /*7a10*/  UIADD3 UR4, UPT, UPT, UR44, 0x2a80, URZ ;  /* 0x00002a802c047890 */ /* 0x000fe4000fffe0ff */
[----:B------:R-:W-:Y:S01]  /*7a20*/  UIADD3 UR13, UPT, UPT, UR17, 0x10, URZ ;  /* 0x00000010110d7890 */ /* 0x000fe2000fffe0ff */
[----:B------:R-:W-:Y:S01]  /*7a30*/  UMOV UR14, UR18 ;  /* 0x00000012000e7c82 */ /* 0x000fe20008000000 */
[----:B------:R-:W-:Y:S03]  /*7a40*/  UIADD3 UR9, UPT, UPT, UR17, 0x20, URZ ;  /* 0x0000002011097890 */ /* 0x000fe6000fffe0ff */
[----:B------:R1:W-:Y:S01]  /*7a50*/  UTMASTG.3D [UR16], [UR34] ;  /* 0x00000010220073b5 */ /* 0x0003e20008010000 */
[----:B------:R-:W-:Y:S01]  /*7a60*/  UMOV UR10, UR18 ;  /* 0x00000012000a7c82 */ /* 0x000fe20008000000 */
[----:B------:R-:W-:Y:S01]  /*7a70*/  UIADD3 UR5, UPT, UPT, UR17, 0x30, URZ ;  /* 0x0000003011057890 */ /* 0x000fe2000fffe0ff */
[----:B------:R-:W-:Y:S01]  /*7a80*/  UMOV UR7, UR36 ;  /* 0x0000002400077c82 */ /* 0x000fe20008000000 */
[----:B------:R-:W-:Y:S01]  /*7a90*/  UMOV UR6, UR18 ;  /* 0x0000001200067c82 */ /* 0x000fe20008000000 */
[----:B------:R-:W-:Y:S01]  /*7aa0*/  UIADD3 UR20, UPT, UPT, UR44, 0x2e80, URZ ;  /* 0x00002e802c147890 */ /* 0x000fe2000fffe0ff */
[----:B------:R1:W-:Y:S01]  /*7ab0*/  UTMASTG.3D [UR12], [UR34] ;  /* 0x0000000c220073b5 */ /* 0x0003e20008010000 */
[----:B------:R-:W-:Y:S01]  /*7ac0*/  UIADD3 UR21, UPT, UPT, UR17, 0x40, URZ ;  /* 0x0000004011157890 */ /* 0x000fe2000fffe0ff */
[----:B------:R-:W-:Y:S01]  /*7ad0*/  UMOV UR23, UR36 ;  /* 0x0000002400177c82 */ /* 0x000fe20008000000 */
[----:B------:R-:W-:Y:S01]  /*7ae0*/  UMOV UR22, UR18 ;  /* 0x0000001200167c82 */ /* 0x000fe20008000000 */
[----:B------:R-:W-:Y:S02]  /*7af0*/  UIADD3 UR24, UPT, UPT, UR44, 0x3280, URZ ;  /* 0x000032802c187890 */ /* 0x000fe4000fffe0ff */
[----:B------:R-:W-:Y:S01]  /*7b00*/  UIADD3 UR25, UPT, UPT, UR17, 0x50, URZ ;  /* 0x0000005011197890 */ /* 0x000fe2000fffe0ff */
[----:B------:R1:W-:Y:S01]  /*7b10*/  UTMASTG.3D [UR8], [UR34] ;  /* 0x00000008220073b5 */ /* 0x0003e20008010000 */
[----:B------:R-:W-:Y:S01]  /*7b20*/  UMOV UR27, UR36 ;  /* 0x00000024001b7c82 */ /* 0x000fe20008000000 */
[----:B------:R-:W-:Y:S01]  /*7b30*/  UMOV UR26, UR18 ;  /* 0x00000012001a7c82 */ /* 0x000fe20008000000 */
[----:B------:R-:W-:Y:S02]  /*7b40*/  UIADD3 UR28, UPT, UPT, UR44, 0x3680, URZ ;  /* 0x000036802c1c7890 */ /* 0x000fe4000fffe0ff */
[----:B------:R-:W-:Y:S01]  /*7b50*/  UIADD3 UR29, UPT, UPT, UR17, 0x60, URZ ;  /* 0x00000060111d7890 */ /* 0x000fe2000fffe0ff */
[----:B------:R-:W-:Y:S01]  /*7b60*/  UMOV UR31, UR36 ;  /* 0x00000024001f7c82 */ /* 0x000fe20008000000 */
[----:B------:R1:W-:Y:S01]  /*7b70*/  UTMASTG.3D [UR4], [UR34] ;  /* 0x00000004220073b5 */ /* 0x0003e20008010000 */
[----:B------:R-:W-:Y:S01]  /*7b80*/  UMOV UR30, UR18 ;  /* 0x00000012001e7c82 */ /* 0x000fe20008000000 */
[----:B------:R1:W-:Y:S01]  /*7b90*/  UTMASTG.3D [UR20], [UR34] ;  /* 0x00000014220073b5 */ /* 0x0003e20008010000 */
[----:B------:R1:W-:Y:S04]  /*7ba0*/  UTMASTG.3D [UR24], [UR34] ;  /* 0x00000018220073b5 */ /* 0x0003e80008010000 */
[----:B------:R1:W-:Y:S01]  /*7bb0*/  UTMASTG.3D [UR28], [UR34] ;  /* 0x0000001c220073b5 */ /* 0x0003e20008010000 */
[----:B------:R0:W-:Y:S01]  /*7bc0*/  UTMACMDFLUSH ;  /* 0x00000000000079b7 */ /* 0x0001e20000000000 */
[----:B-1----:R-:W-:Y:S04]  /*7bd0*/  DEPBAR.LE SB0, 0x0 ;  /* 0x000080000000791a */ /* 0x002fe80000000000 */
.L_x_110:
[----:B------:R-:W-:Y:S05]  /*7be0*/  BSYNC.RECONVERGENT B0 ;  /* 0x0000000000007941 */ /* 0x000fea0003800200 */
.L_x_109:
[----:B------:R-:W-:Y:S01]  /*7bf0*/  BAR.SYNC.DEFER_BLOCKING 0x1, 0x80 ;  /* 0x0042000000007b1d */ /* 0x000fe20000010000 */
[----:B------:R-:W-:Y:S01]  /*7c00*/  ISETP.NE.AND P1, PT, R144, RZ, PT ;  /* 0x000000ff9000720c */ /* 0x000fe20003f25270 */
[----:B------:R-:W-:Y:S01]  /*7c10*/  UISETP.NE.AND UP0, UPT, UR32, 0x4, UPT ;  /* 0x000000042000788c */ /* 0x000fe2000bf05270 */
[----:B------:R-:W-:Y:S01]  /*7c20*/  ISETP.NE.AND P0, PT, R145, 0x2, PT ;  /* 0x000000029100780c */ /* 0x000fe20003f05270 */
[----:B------:R-:W-:Y:S02]  /*7c30*/  IMAD.IADD R131, R73, 0x1, R123 ;  /* 0x0000000149837824 */ /* 0x000fe400078e027b */
[----:B------:R-:W-:Y:S01]  /*7c40*/  USEL UR4, URZ, 0x1, UP0 ;  /* 0x00000001ff047887 */ /* 0x000fe20008000000 */
[----:B------:R-:W-:Y:S01]  /*7c50*/  SEL R0, RZ, 0x1, P0 ;  /* 0x00000001ff007807 */ /* 0x000fe20000000000 */
[----:B------:R-:W-:Y:S01]  /*7c60*/  USEL UR38, UR32, URZ, UP0 ;  /* 0x000000ff20267287 */ /* 0x000fe20008000000 */
[----:B------:R-:W-:Y:S01]  /*7c70*/  SEL R145, R145, RZ, P0 ;  /* 0x000000ff91917207 */ /* 0x000fe20000000000 */
[----:B------:R-:W-:Y:S01]  /*7c80*/  IMAD.IADD R133, R75, 0x1, R130 ;  /* 0x000000014b857824 */ /* 0x000fe200078e0282 */
[----:B------:R-:W-:Y:S02]  /*7c90*/  LOP3.LUT R141, R141, R0, RZ, 0x3c, !PT ;  /* 0x000000008d8d7212 */ /* 0x000fe400078e3cff */
[----:B------:R-:W-:Y:S02]  /*7ca0*/  LOP3.LUT R142, R142, UR4, RZ, 0x3c, !PT ;  /* 0x000000048e8e7c12 */ /* 0x000fe4000f8e3cff */
[----:B------:R-:W-:Y:S01]  /*7cb0*/  @P1 R2UR UR36, R139 ;  /* 0x000000008b2412ca */ /* 0x000fe200000e0000 */
[----:B------:R-:W-:Y:S03]  /*7cc0*/  @!UPT UIADD3 URZ, UPT, UPT, URZ, URZ, URZ ;  /* 0x000000fffffff290 */ /* 0x000fe6000fffe0ff */
[----:B------:R-:W-:Y:S11]  /*7cd0*/  @P1 BRA `(.L_x_111) ;  /* 0xffffffd400701947 */ /* 0x000ff6000383ffff */
[----:B------:R-:W-:Y:S05]  /*7ce0*/  EXIT ;  /* 0x000000000000794d */ /* 0x000fea0003800000 */
.L_x_20:
[----:B--2---:R2:W1:Y:S02]  /*7cf0*/  SYNCS.PHASECHK.TRANS64.TRYWAIT P0, [R3+URZ+0x1c0], R2 ;  /* 0x0001c002030075a7 */ /* 0x00446400080011ff */
[----:B-1----:R-:W-:Y:S05]  /*7d00*/  @!P0 NANOSLEEP.SYNCS 0x989680 ;  /* 0x009896800000895d */ /* 0x002fea0003900000 */
[----:B------:R-:W1:Y:S02]  /*7d10*/  @!P0 SYNCS.PHASECHK.TRANS64 P0, [R3+URZ+0x1c0], R2 ;  /* 0x0001c002030085a7 */ /* 0x000e6400080010ff */
[----:B-1----:R-:W-:Y:S05]  /*7d20*/  @!P0 BRA `(.L_x_20) ;  /* 0xfffffffc00f08947 */ /* 0x002fea000383ffff */
[----:B------:R-:W-:Y:S05]  /*7d30*/  BRA `(.L_x_112) ;  /* 0xffffff98008c7947 */ /* 0x000fea000383ffff */
.L_x_23:
[----:B-1----:R-:W-:Y:S07]  /*7d40*/  MOV R2, UR33 ;  /* 0x0000002100027c02 */ /* 0x002fee0008000f00 */
.L_x_113:
[----:B-1----:R1:W2:Y:S02]  /*7d50*/  SYNCS.PHASECHK.TRANS64.TRYWAIT P0, [R2+URZ+0x98], R5 ;  /* 0x00009805020075a7 */ /* 0x0022a400080011ff */
[----:B--2---:R-:W-:Y:S05]  /*7d60*/  @!P0 NANOSLEEP.SYNCS 0x989680 ;  /* 0x009896800000895d */ /* 0x004fea0003900000 */
[----:B------:R-:W2:Y:S02]  /*7d70*/  @!P0 SYNCS.PHASECHK.TRANS64 P0, [R2+URZ+0x98], R5 ;  /* 0x00009805020085a7 */ /* 0x000ea400080010ff */
[----:B--2---:R-:W-:Y:S05]  /*7d80*/  @!P0 BRA `(.L_x_113) ;  /* 0xfffffffc00f08947 */ /* 0x004fea000383ffff */
[----:B------:R-:W-:Y:S05]  /*7d90*/  BRA `(.L_x_22) ;  /* 0xffffff9800dc7947 */ /* 0x000fea000383ffff */
.L_x_29:
[----:B-1----:R-:W-:Y:S07]  /*7da0*/  MOV R2, UR17 ;  /* 0x0000001100027c02 */ /* 0x002fee0008000f00 */
.L_x_114:
[----:B-1----:R1:W2:Y:S02]  /*7db0*/  SYNCS.PHASECHK.TRANS64.TRYWAIT P0, [R2+URZ+0x98], R5 ;  /* 0x00009805020075a7 */ /* 0x0022a400080011ff */
[----:B--2---:R-:W-:Y:S05]  /*7dc0*/  @!P0 NANOSLEEP.SYNCS 0x989680 ;  /* 0x009896800000895d */ /* 0x004fea0003900000 */
[----:B------:R-:W2:Y:S02]  /*7dd0*/  @!P0 SYNCS.PHASECHK.TRANS64 P0, [R2+URZ+0x98], R5 ;  /* 0x00009805020085a7 */ /* 0x000ea400080010ff */
[----:B--2---:R-:W-:Y:S05]  /*7de0*/  @!P0 BRA `(.L_x_114) ;  /* 0xfffffffc00f08947 */ /* 0x004fea000383ffff */
[----:B------:R-:W-:Y:S05]  /*7df0*/  BRA `(.L_x_28) ;  /* 0xffffff9c00847947 */ /* 0x000fea000383ffff */
.L_x_33:
[----:B-1----:R1:W2:Y:S02]  /*7e00*/  SYNCS.PHASECHK.TRANS64.TRYWAIT P0, [R2+URZ+0x150], R3 ;  /* 0x00015003020075a7 */ /* 0x0022a400080011ff */
[----:B--2---:R-:W-:Y:S05]  /*7e10*/  @!P0 NANOSLEEP.SYNCS 0x989680 ;  /* 0x009896800000895d */ /* 0x004fea0003900000 */
[----:B------:R-:W2:Y:S02]  /*7e20*/  @!P0 SYNCS.PHASECHK.TRANS64 P0, [R2+URZ+0x150], R3 ;  /* 0x00015003020085a7 */ /* 0x000ea400080010ff */
[----:B--2---:R-:W-:Y:S05]  /*7e30*/  @!P0 BRA `(.L_x_33) ;  /* 0xfffffffc00f08947 */ /* 0x004fea000383ffff */
[----:B------:R-:W-:Y:S05]  /*7e40*/  BRA `(.L_x_115) ;  /* 0xffffffa000147947 */ /* 0x000fea000383ffff */
.L_x_37:
[----:B----4-:R-:W-:-:S07]  /*7e50*/  MOV R0, UR5 ;  /* 0x0000000500007c02 */ /* 0x010fce0008000f00 */
.L_x_116:
[----:B-1----:R1:W2:Y:S02]  /*7e60*/  SYNCS.PHASECHK.TRANS64.TRYWAIT P0, [R0+URZ], R3 ;  /* 0x00000003000075a7 */ /* 0x0022a400080011ff */
[----:B--2---:R-:W-:Y:S05]  /*7e70*/  @!P0 NANOSLEEP.SYNCS 0x989680 ;  /* 0x009896800000895d */ /* 0x004fea0003900000 */
[----:B------:R-:W2:Y:S02]  /*7e80*/  @!P0 SYNCS.PHASECHK.TRANS64 P0, [R0+URZ], R3 ;  /* 0x00000003000085a7 */ /* 0x000ea400080010ff */
[----:B--2---:R-:W-:Y:S05]  /*7e90*/  @!P0 BRA `(.L_x_116) ;  /* 0xfffffffc00f08947 */ /* 0x004fea000383ffff */
[----:B------:R-:W-:Y:S05]  /*7ea0*/  BRA `(.L_x_117) ;  /* 0xffffffa400847947 */ /* 0x000fea000383ffff */
.L_x_38:
[----:B----4-:R-:W-:-:S07]  /*7eb0*/  MOV R0, UR5 ;  /* 0x0000000500007c02 */ /* 0x010fce0008000f00 */
.L_x_118:
[----:B-1----:R1:W2:Y:S02]  /*7ec0*/  SYNCS.PHASECHK.TRANS64.TRYWAIT P0, [R0+URZ], R3 ;  /* 0x00000003000075a7 */ /* 0x0022a400080011ff */
[----:B--2---:R-:W-:Y:S05]  /*7ed0*/  @!P0 NANOSLEEP.SYNCS 0x989680 ;  /* 0x009896800000895d */ /* 0x004fea0003900000 */
[----:B------:R-:W2:Y:S02]  /*7ee0*/  @!P0 SYNCS.PHASECHK.TRANS64 P0, [R0+URZ], R3 ;  /* 0x00000003000085a7 */ /* 0x000ea400080010ff */
[----:B--2---:R-:W-:Y:S05]  /*7ef0*/  @!P0 BRA `(.L_x_118) ;  /* 0xfffffffc00f08947 */ /* 0x004fea000383ffff */
[----:B------:R-:W-:Y:S05]  /*7f00*/  BRA `(.L_x_119) ;  /* 0xffffffa400907947 */ /* 0x000fea000383ffff */
.L_x_39:
[----:B----4-:R-:W-:-:S07]  /*7f10*/  MOV R0, UR5 ;  /* 0x0000000500007c02 */ /* 0x010fce0008000f00 */
.L_x_120:
[----:B-1----:R1:W2:Y:S02]  /*7f20*/  SYNCS.PHASECHK.TRANS64.TRYWAIT P0, [R0+URZ], R3 ;  /* 0x00000003000075a7 */ /* 0x0022a400080011ff */
[----:B--2---:R-:W-:Y:S05]  /*7f30*/  @!P0 NANOSLEEP.SYNCS 0x989680 ;  /* 0x009896800000895d */ /* 0x004fea0003900000 */
[----:B------:R-:W2:Y:S02]  /*7f40*/  @!P0 SYNCS.PHASECHK.TRANS64 P0, [R0+URZ], R3 ;  /* 0x00000003000085a7 */ /* 0x000ea400080010ff */
[----:B--2---:R-:W-:Y:S05]  /*7f50*/  @!P0 BRA `(.L_x_120) ;  /* 0xfffffffc00f08947 */ /* 0x004fea000383ffff */
[----:B------:R-:W-:Y:S05]  /*7f60*/  BRA `(.L_x_121) ;  /* 0xffffffa4009c7947 */ /* 0x000fea000383ffff */
.L_x_40:
[----:B----4-:R-:W-:-:S07]  /*7f70*/  MOV R0, UR5 ;  /* 0x0000000500007c02 */ /* 0x010fce0008000f00 */
.L_x_122:
[----:B-1----:R1:W2:Y:S02]  /*7f80*/  SYNCS.PHASECHK.TRANS64.TRYWAIT P0, [R0+URZ], R3 ;  /* 0x00000003000075a7 */ /* 0x0022a400080011ff */
[----:B--2---:R-:W-:Y:S05]  /*7f90*/  @!P0 NANOSLEEP.SYNCS 0x989680 ;  /* 0x009896800000895d */ /* 0x004fea0003900000 */
[----:B------:R-:W2:Y:S02]  /*7fa0*/  @!P0 SYNCS.PHASECHK.TRANS64 P0, [R0+URZ], R3 ;  /* 0x00000003000085a7 */ /* 0x000ea400080010ff */
[----:B--2---:R-:W-:Y:S05]  /*7fb0*/  @!P0 BRA `(.L_x_122) ;  /* 0xfffffffc00f08947 */ /* 0x004fea000383ffff */
[----:B------:R-:W-:Y:S05]  /*7fc0*/  BRA `(.L_x_123) ;  /* 0xffffffa400a87947 */ /* 0x000fea000383ffff */
.L_x_41:
[----:B----4-:R-:W-:-:S07]  /*7fd0*/  MOV R0, UR5 ;  /* 0x0000000500007c02 */ /* 0x010fce0008000f00 */
.L_x_124:
[----:B-1----:R1:W2:Y:S02]  /*7fe0*/  SYNCS.PHASECHK.TRANS64.TRYWAIT P0, [R0+URZ], R3 ;  /* 0x00000003000075a7 */ /* 0x0022a400080011ff */
[----:B--2---:R-:W-:Y:S05]  /*7ff0*/  @!P0 NANOSLEEP.SYNCS 0x989680 ;  /* 0x009896800000895d */ /* 0x004fea0003900000 */
[----:B------:R-:W2:Y:S02]  /*8000*/  @!P0 SYNCS.PHASECHK.TRANS64 P0, [R0+URZ], R3 ;  /* 0x00000003000085a7 */ /* 0x000ea400080010ff */
[----:B--2---:R-:W-:Y:S05]  /*8010*/  @!P0 BRA `(.L_x_124) ;  /* 0xfffffffc00f08947 */ /* 0x004fea000383ffff */
[----:B------:R-:W-:Y:S05]  /*8020*/  BRA `(.L_x_125) ;  /* 0xffffffa400b47947 */ /* 0x000fea000383ffff */
.L_x_42:
[----:B----4-:R-:W-:-:S07]  /*8030*/  MOV R0, UR5 ;  /* 0x0000000500007c02 */ /* 0x010fce0008000f00 */
.L_x_126:
[----:B-1----:R1:W2:Y:S02]  /*8040*/  SYNCS.PHASECHK.TRANS64.TRYWAIT P0, [R0+URZ], R3 ;  /* 0x00000003000075a7 */ /* 0x0022a400080011ff */
[----:B--2---:R-:W-:Y:S05]  /*8050*/  @!P0 NANOSLEEP.SYNCS 0x989680 ;  /* 0x009896800000895d */ /* 0x004fea0003900000 */
[----:B------:R-:W2:Y:S02]  /*8060*/  @!P0 SYNCS.PHASECHK.TRANS64 P0, [R0+URZ], R3 ;  /* 0x00000003000085a7 */ /* 0x000ea400080010ff */
[----:B--2---:R-:W-:Y:S05]  /*8070*/  @!P0 BRA `(.L_x_126) ;  /* 0xfffffffc00f08947 */ /* 0x004fea000383ffff */
[----:B------:R-:W-:Y:S05]  /*8080*/  BRA `(.L_x_127) ;  /* 0xffffffa400c07947 */ /* 0x000fea000383ffff */
.L_x_43:
[----:B----4-:R-:W-:-:S07]  /*8090*/  MOV R0, UR5 ;  /* 0x0000000500007c02 */ /* 0x010fce0008000f00 */
.L_x_128:
[----:B-1----:R1:W2:Y:S02]  /*80a0*/  SYNCS.PHASECHK.TRANS64.TRYWAIT P0, [R0+URZ], R3 ;  /* 0x00000003000075a7 */ /* 0x0022a400080011ff */
[----:B--2---:R-:W-:Y:S05]  /*80b0*/  @!P0 NANOSLEEP.SYNCS 0x989680 ;  /* 0x009896800000895d */ /* 0x004fea0003900000 */
[----:B------:R-:W2:Y:S02]  /*80c0*/  @!P0 SYNCS.PHASECHK.TRANS64 P0, [R0+URZ], R3 ;  /* 0x00000003000085a7 */ /* 0x000ea400080010ff */
[----:B--2---:R-:W-:Y:S05]  /*80d0*/  @!P0 BRA `(.L_x_128) ;  /* 0xfffffffc00f08947 */ /* 0x004fea000383ffff */
[----:B------:R-:W-:Y:S05]  /*80e0*/  BRA `(.L_x_129) ;  /* 0xffffffa400cc7947 */ /* 0x000fea000383ffff */
.L_x_44:
[----:B----4-:R-:W-:-:S07]  /*80f0*/  MOV R0, UR5 ;  /* 0x0000000500007c02 */ /* 0x010fce0008000f00 */
.L_x_130:
[----:B-1----:R1:W2:Y:S02]  /*8100*/  SYNCS.PHASECHK.TRANS64.TRYWAIT P0, [R0+URZ], R3 ;  /* 0x00000003000075a7 */ /* 0x0022a400080011ff */
[----:B--2---:R-:W-:Y:S05]  /*8110*/  @!P0 NANOSLEEP.SYNCS 0x989680 ;  /* 0x009896800000895d */ /* 0x004fea0003900000 */
[----:B------:R-:W2:Y:S02]  /*8120*/  @!P0 SYNCS.PHASECHK.TRANS64 P0, [R0+URZ], R3 ;  /* 0x00000003000085a7 */ /* 0x000ea400080010ff */
[----:B--2---:R-:W-:Y:S05]  /*8130*/  @!P0 BRA `(.L_x_130) ;  /* 0xfffffffc00f08947 */ /* 0x004fea000383ffff */
[----:B------:R-:W-:Y:S05]  /*8140*/  BRA `(.L_x_131) ;  /* 0xffffffa400d87947 */ /* 0x000fea000383ffff */
.L_x_45:
[----:B----4-:R-:W-:-:S07]  /*8150*/  MOV R0, UR5 ;  /* 0x0000000500007c02 */ /* 0x010fce0008000f00 */
.L_x_132:
[----:B-1----:R1:W2:Y:S02]  /*8160*/  SYNCS.PHASECHK.TRANS64.TRYWAIT P0, [R0+URZ], R3 ;  /* 0x00000003000075a7 */ /* 0x0022a400080011ff */
[----:B--2---:R-:W-:Y:S05]  /*8170*/  @!P0 NANOSLEEP.SYNCS 0x989680 ;  /* 0x009896800000895d */ /* 0x004fea0003900000 */
[----:B------:R-:W2:Y:S02]  /*8180*/  @!P0 SYNCS.PHASECHK.TRANS64 P0, [R0+URZ], R3 ;  /* 0x00000003000085a7 */ /* 0x000ea400080010ff */
[----:B--2---:R-:W-:Y:S05]  /*8190*/  @!P0 BRA `(.L_x_132) ;  /* 0xfffffffc00f08947 */ /* 0x004fea000383ffff */
[----:B------:R-:W-:Y:S05]  /*81a0*/  BRA `(.L_x_133) ;  /* 0xffffffa400e47947 */ /* 0x000fea000383ffff */
.L_x_46:
[----:B----4-:R-:W-:-:S07]  /*81b0*/  MOV R0, UR5 ;  /* 0x0000000500007c02 */ /* 0x010fce0008000f00 */
.L_x_134:
[----:B-1----:R1:W2:Y:S02]  /*81c0*/  SYNCS.PHASECHK.TRANS64.TRYWAIT P0, [R0+URZ], R3 ;  /* 0x00000003000075a7 */ /* 0x0022a400080011ff */
[----:B--2---:R-:W-:Y:S05]  /*81d0*/  @!P0 NANOSLEEP.SYNCS 0x989680 ;  /* 0x009896800000895d */ /* 0x004fea0003900000 */
[----:B------:R-:W2:Y:S02]  /*81e0*/  @!P0 SYNCS.PHASECHK.TRANS64 P0, [R0+URZ], R3 ;  /* 0x00000003000085a7 */ /* 0x000ea400080010ff */
[----:B--2---:R-:W-:Y:S05]  /*81f0*/  @!P0 BRA `(.L_x_134) ;  /* 0xfffffffc00f08947 */ /* 0x004fea000383ffff */
[----:B------:R-:W-:Y:S05]  /*8200*/  BRA `(.L_x_135) ;  /* 0xffffffa400f07947 */ /* 0x000fea000383ffff */
.L_x_47:
[----:B----4-:R-:W-:-:S07]  /*8210*/  MOV R0, UR5 ;  /* 0x0000000500007c02 */ /* 0x010fce0008000f00 */
.L_x_136:
[----:B-1----:R1:W2:Y:S02]  /*8220*/  SYNCS.PHASECHK.TRANS64.TRYWAIT P0, [R0+URZ], R3 ;  /* 0x00000003000075a7 */ /* 0x0022a400080011ff */
[----:B--2---:R-:W-:Y:S05]  /*8230*/  @!P0 NANOSLEEP.SYNCS 0x989680 ;  /* 0x009896800000895d */ /* 0x004fea0003900000 */
[----:B------:R-:W2:Y:S02]  /*8240*/  @!P0 SYNCS.PHASECHK.TRANS64 P0, [R0+URZ], R3 ;  /* 0x00000003000085a7 */ /* 0x000ea400080010ff */
[----:B--2---:R-:W-:Y:S05]  /*8250*/  @!P0 BRA `(.L_x_136) ;  /* 0xfffffffc00f08947 */ /* 0x004fea000383ffff */
[----:B------:R-:W-:Y:S05]  /*8260*/  BRA `(.L_x_137) ;  /* 0xffffffa400fc7947 */ /* 0x000fea000383ffff */
.L_x_48:
[----:B----4-:R-:W-:-:S07]  /*8270*/  MOV R0, UR5 ;  /* 0x0000000500007c02 */ /* 0x010fce0008000f00 */
.L_x_138:
[----:B-1----:R1:W2:Y:S02]  /*8280*/  SYNCS.PHASECHK.TRANS64.TRYWAIT P0, [R0+URZ], R3 ;  /* 0x00000003000075a7 */ /* 0x0022a400080011ff */
[----:B--2---:R-:W-:Y:S05]  /*8290*/  @!P0 NANOSLEEP.SYNCS 0x989680 ;  /* 0x009896800000895d */ /* 0x004fea0003900000 */
[----:B------:R-:W2:Y:S02]  /*82a0*/  @!P0 SYNCS.PHASECHK.TRANS64 P0, [R0+URZ], R3 ;  /* 0x00000003000085a7 */ /* 0x000ea400080010ff */
[----:B--2---:R-:W-:Y:S05]  /*82b0*/  @!P0 BRA `(.L_x_138) ;  /* 0xfffffffc00f08947 */ /* 0x004fea000383ffff */
[----:B------:R-:W-:Y:S05]  /*82c0*/  BRA `(.L_x_139) ;  /* 0xffffffa800087947 */ /* 0x000fea000383ffff */
.L_x_49:
[----:B----4-:R-:W-:-:S07]  /*82d0*/  MOV R0, UR5 ;  /* 0x0000000500007c02 */ /* 0x010fce0008000f00 */
.L_x_140:
[----:B-1----:R1:W2:Y:S02]  /*82e0*/  SYNCS.PHASECHK.TRANS64.TRYWAIT P0, [R0+URZ], R3 ;  /* 0x00000003000075a7 */ /* 0x0022a400080011ff */
[----:B--2---:R-:W-:Y:S05]  /*82f0*/  @!P0 NANOSLEEP.SYNCS 0x989680 ;  /* 0x009896800000895d */ /* 0x004fea0003900000 */
[----:B------:R-:W2:Y:S02]  /*8300*/  @!P0 SYNCS.PHASECHK.TRANS64 P0, [R0+URZ], R3 ;  /* 0x00000003000085a7 */ /* 0x000ea400080010ff */
[----:B--2---:R-:W-:Y:S05]  /*8310*/  @!P0 BRA `(.L_x_140) ;  /* 0xfffffffc00f08947 */ /* 0x004fea000383ffff */
[----:B------:R-:W-:Y:S05]  /*8320*/  BRA `(.L_x_141) ;  /* 0xffffffa800147947 */ /* 0x000fea000383ffff */
.L_x_50:
[----:B----4-:R-:W-:-:S07]  /*8330*/  MOV R0, UR5 ;  /* 0x0000000500007c02 */ /* 0x010fce0008000f00 */
.L_x_142:
[----:B-1----:R1:W2:Y:S02]  /*8340*/  SYNCS.PHASECHK.TRANS64.TRYWAIT P0, [R0+URZ], R3 ;  /* 0x00000003000075a7 */ /* 0x0022a400080011ff */
[----:B--2---:R-:W-:Y:S05]  /*8350*/  @!P0 NANOSLEEP.SYNCS 0x989680 ;  /* 0x009896800000895d */ /* 0x004fea0003900000 */
[----:B------:R-:W2:Y:S02]  /*8360*/  @!P0 SYNCS.PHASECHK.TRANS64 P0, [R0+URZ], R3 ;  /* 0x00000003000085a7 */ /* 0x000ea400080010ff */
[----:B--2---:R-:W-:Y:S05]  /*8370*/  @!P0 BRA `(.L_x_142) ;  /* 0xfffffffc00f08947 */ /* 0x004fea000383ffff */
[----:B------:R-:W-:Y:S05]  /*8380*/  BRA `(.L_x_143) ;  /* 0xffffffa800207947 */ /* 0x000fea000383ffff */
.L_x_51:
[----:B----4-:R-:W-:-:S07]  /*8390*/  MOV R0, UR5 ;  /* 0x0000000500007c02 */ /* 0x010fce0008000f00 */
.L_x_144:
[----:B-1----:R1:W2:Y:S02]  /*83a0*/  SYNCS.PHASECHK.TRANS64.TRYWAIT P0, [R0+URZ], R3 ;  /* 0x00000003000075a7 */ /* 0x0022a400080011ff */
[----:B--2---:R-:W-:Y:S05]  /*83b0*/  @!P0 NANOSLEEP.SYNCS 0x989680 ;  /* 0x009896800000895d */ /* 0x004fea0003900000 */
[----:B------:R-:W2:Y:S02]  /*83c0*/  @!P0 SYNCS.PHASECHK.TRANS64 P0, [R0+URZ], R3 ;  /* 0x00000003000085a7 */ /* 0x000ea400080010ff */
[----:B--2---:R-:W-:Y:S05]  /*83d0*/  @!P0 BRA `(.L_x_144) ;  /* 0xfffffffc00f08947 */ /* 0x004fea000383ffff */
[----:B------:R-:W-:Y:S05]  /*83e0*/  BRA `(.L_x_145) ;  /* 0xffffffa8002c7947 */ /* 0x000fea000383ffff */
.L_x_52:
[----:B----4-:R-:W-:-:S07]  /*83f0*/  MOV R0, UR5 ;  /* 0x0000000500007c02 */ /* 0x010fce0008000f00 */
.L_x_146:
[----:B-1----:R1:W2:Y:S02]  /*8400*/  SYNCS.PHASECHK.TRANS64.TRYWAIT P0, [R0+URZ], R3 ;  /* 0x00000003000075a7 */ /* 0x0022a400080011ff */
[----:B--2---:R-:W-:Y:S05]  /*8410*/  @!P0 NANOSLEEP.SYNCS 0x989680 ;  /* 0x009896800000895d */ /* 0x004fea0003900000 */
[----:B------:R-:W2:Y:S02]  /*8420*/  @!P0 SYNCS.PHASECHK.TRANS64 P0, [R0+URZ], R3 ;  /* 0x00000003000085a7 */ /* 0x000ea400080010ff */
[----:B--2---:R-:W-:Y:S05]  /*8430*/  @!P0 BRA `(.L_x_146) ;  /* 0xfffffffc00f08947 */ /* 0x004fea000383ffff */
[----:B------:R-:W-:Y:S05]  /*8440*/  BRA `(.L_x_147) ;  /* 0xffffffa800387947 */ /* 0x000fea000383ffff */
.L_x_53:
[----:B----4-:R-:W-:-:S07]  /*8450*/  MOV R0, UR5 ;  /* 0x0000000500007c02 */ /* 0x010fce0008000f00 */
.L_x_148:
[----:B-1----:R1:W2:Y:S02]  /*8460*/  SYNCS.PHASECHK.TRANS64.TRYWAIT P0, [R0+URZ], R3 ;  /* 0x00000003000075a7 */ /* 0x0022a400080011ff */
[----:B--2---:R-:W-:Y:S05]  /*8470*/  @!P0 NANOSLEEP.SYNCS 0x989680 ;  /* 0x009896800000895d */ /* 0x004fea0003900000 */
[----:B------:R-:W2:Y:S02]  /*8480*/  @!P0 SYNCS.PHASECHK.TRANS64 P0, [R0+URZ], R3 ;  /* 0x00000003000085a7 */ /* 0x000ea400080010ff */
[----:B--2---:R-:W-:Y:S05]  /*8490*/  @!P0 BRA `(.L_x_148) ;  /* 0xfffffffc00f08947 */ /* 0x004fea000383ffff */
[----:B------:R-:W-:Y:S05]  /*84a0*/  BRA `(.L_x_149) ;  /* 0xffffffa800447947 */ /* 0x000fea000383ffff */
.L_x_54:
[----:B----4-:R-:W-:-:S07]  /*84b0*/  MOV R0, UR5 ;  /* 0x0000000500007c02 */ /* 0x010fce0008000f00 */
.L_x_150:
[----:B-1----:R1:W2:Y:S02]  /*84c0*/  SYNCS.PHASECHK.TRANS64.TRYWAIT P0, [R0+URZ], R3 ;  /* 0x00000003000075a7 */ /* 0x0022a400080011ff */
[----:B--2---:R-:W-:Y:S05]  /*84d0*/  @!P0 NANOSLEEP.SYNCS 0x989680 ;  /* 0x009896800000895d */ /* 0x004fea0003900000 */
[----:B------:R-:W2:Y:S02]  /*84e0*/  @!P0 SYNCS.PHASECHK.TRANS64 P0, [R0+URZ], R3 ;  /* 0x00000003000085a7 */ /* 0x000ea400080010ff */
[----:B--2---:R-:W-:Y:S05]  /*84f0*/  @!P0 BRA `(.L_x_150) ;  /* 0xfffffffc00f08947 */ /* 0x004fea000383ffff */
[----:B------:R-:W-:Y:S05]  /*8500*/  BRA `(.L_x_151) ;  /* 0xffffffa800507947 */ /* 0x000fea000383ffff */
.L_x_57:
[----:B-1----:R1:W2:Y:S02]  /*8510*/  SYNCS.PHASECHK.TRANS64.TRYWAIT P0, [R0+URZ+0x1b0], R5 ;  /* 0x0001b005000075a7 */ /* 0x0022a400080011ff */
[----:B--2---:R-:W-:Y:S05]  /*8520*/  @!P0 NANOSLEEP.SYNCS 0x989680 ;  /* 0x009896800000895d */ /* 0x004fea0003900000 */
[----:B------:R-:W2:Y:S02]  /*8530*/  @!P0 SYNCS.PHASECHK.TRANS64 P0, [R0+URZ+0x1b0], R5 ;  /* 0x0001b005000085a7 */ /* 0x000ea400080010ff */
[----:B--2---:R-:W-:Y:S05]  /*8540*/  @!P0 BRA `(.L_x_57) ;  /* 0xfffffffc00f08947 */ /* 0x004fea000383ffff */
[----:B------:R-:W-:Y:S05]  /*8550*/  BRA `(.L_x_152) ;  /* 0xffffffa800ac7947 */ /* 0x000fea000383ffff */
.L_x_58:
[----:B------:R-:W-:-:S07]  /*8560*/  MOV R0, UR5 ;  /* 0x0000000500007c02 */ /* 0x000fce0008000f00 */
.L_x_153:
[----:B-1----:R1:W2:Y:S02]  /*8570*/  SYNCS.PHASECHK.TRANS64.TRYWAIT P0, [R0+URZ+0x160], R5 ;  /* 0x00016005000075a7 */ /* 0x0022a400080011ff */
[----:B--2---:R-:W-:Y:S05]  /*8580*/  @!P0 NANOSLEEP.SYNCS 0x989680 ;  /* 0x009896800000895d */ /* 0x004fea0003900000 */
[----:B------:R-:W2:Y:S02]  /*8590*/  @!P0 SYNCS.PHASECHK.TRANS64 P0, [R0+URZ+0x160], R5 ;  /* 0x00016005000085a7 */ /* 0x000ea400080010ff */
[----:B--2---:R-:W-:Y:S05]  /*85a0*/  @!P0 BRA `(.L_x_153) ;  /* 0xfffffffc00f08947 */ /* 0x004fea000383ffff */
[----:B------:R-:W-:Y:S05]  /*85b0*/  BRA `(.L_x_154) ;  /* 0xffffffa800bc7947 */ /* 0x000fea000383ffff */
.L_x_59:
[----:B-1----:R1:W2:Y:S02]  /*85c0*/  SYNCS.PHASECHK.TRANS64.TRYWAIT P1, [R0+URZ+0x150], R5 ;  /* 0x00015005000075a7 */ /* 0x0022a400080211ff */
[----:B--2---:R-:W-:Y:S05]  /*85d0*/  @!P1 NANOSLEEP.SYNCS 0x989680 ;  /* 0x009896800000995d */ /* 0x004fea0003900000 */
[----:B------:R-:W2:Y:S02]  /*85e0*/  @!P1 SYNCS.PHASECHK.TRANS64 P1, [R0+URZ+0x150], R5 ;  /* 0x00015005000095a7 */ /* 0x000ea400080210ff */
[----:B--2---:R-:W-:Y:S05]  /*85f0*/  @!P1 BRA `(.L_x_59) ;  /* 0xfffffffc00f09947 */ /* 0x004fea000383ffff */
[----:B------:R-:W-:Y:S05]  /*8600*/  BRA `(.L_x_155) ;  /* 0xffffffa800ec7947 */ /* 0x000fea000383ffff */
.L_x_62:
[----:B------:R-:W-:-:S07]  /*8610*/  MOV R0, UR5 ;  /* 0x0000000500007c02 */ /* 0x000fce0008000f00 */
.L_x_156:
[----:B-1----:R1:W2:Y:S02]  /*8620*/  SYNCS.PHASECHK.TRANS64.TRYWAIT P0, [R0+URZ+0x160], R3 ;  /* 0x00016003000075a7 */ /* 0x0022a400080011ff */
[----:B--2---:R-:W-:Y:S05]  /*8630*/  @!P0 NANOSLEEP.SYNCS 0x989680 ;  /* 0x009896800000895d */ /* 0x004fea0003900000 */
[----:B------:R-:W2:Y:S02]  /*8640*/  @!P0 SYNCS.PHASECHK.TRANS64 P0, [R0+URZ+0x160], R3 ;  /* 0x00016003000085a7 */ /* 0x000ea400080010ff */
[----:B--2---:R-:W-:Y:S05]  /*8650*/  @!P0 BRA `(.L_x_156) ;  /* 0xfffffffc00f08947 */ /* 0x004fea000383ffff */
[----:B------:R-:W-:Y:S05]  /*8660*/  BRA `(.L_x_61) ;  /* 0xffffffac00407947 */ /* 0x000fea000383ffff */
.L_x_69:
[----:B-1----:R1:W2:Y:S02]  /*8670*/  SYNCS.PHASECHK.TRANS64.TRYWAIT P1, [R0+URZ+0x150], R5 ;  /* 0x00015005000075a7 */ /* 0x0022a400080211ff */
[----:B--2---:R-:W-:Y:S05]  /*8680*/  @!P1 NANOSLEEP.SYNCS 0x989680 ;  /* 0x009896800000995d */ /* 0x004fea0003900000 */
[----:B------:R-:W2:Y:S02]  /*8690*/  @!P1 SYNCS.PHASECHK.TRANS64 P1, [R0+URZ+0x150], R5 ;  /* 0x00015005000095a7 */ /* 0x000ea400080210ff */
[----:B--2---:R-:W-:Y:S05]  /*86a0*/  @!P1 BRA `(.L_x_69) ;  /* 0xfffffffc00f09947 */ /* 0x004fea000383ffff */
[----:B------:R-:W-:Y:S05]  /*86b0*/  BRA `(.L_x_157) ;  /* 0xffffffb000a07947 */ /* 0x000fea000383ffff */
.L_x_70:
[----:B------:R-:W-:-:S07]  /*86c0*/  MOV R3, UR14 ;  /* 0x0000000e00037c02 */ /* 0x000fce0008000f00 */
.L_x_158:
[----:B-1----:R1:W2:Y:S02]  /*86d0*/  SYNCS.PHASECHK.TRANS64.TRYWAIT P0, [R3+URZ+0x190], R0 ;  /* 0x00019000030075a7 */ /* 0x0022a400080011ff */
[----:B--2---:R-:W-:Y:S05]  /*86e0*/  @!P0 NANOSLEEP.SYNCS 0x989680 ;  /* 0x009896800000895d */ /* 0x004fea0003900000 */
[----:B------:R-:W2:Y:S02]  /*86f0*/  @!P0 SYNCS.PHASECHK.TRANS64 P0, [R3+URZ+0x190], R0 ;  /* 0x00019000030085a7 */ /* 0x000ea400080010ff */
[----:B--2---:R-:W-:Y:S05]  /*8700*/  @!P0 BRA `(.L_x_158) ;  /* 0xfffffffc00f08947 */ /* 0x004fea000383ffff */
[----:B------:R-:W-:Y:S05]  /*8710*/  BRA `(.L_x_159) ;  /* 0xffffffb000ec7947 */ /* 0x000fea000383ffff */
.L_x_73:
[----:B------:R-:W-:Y:S07]  /*8720*/  MOV R0, UR7 ;  /* 0x0000000700007c02 */ /* 0x000fee0008000f00 */
.L_x_160:
[----:B-1----:R1:W2:Y:S02]  /*8730*/  SYNCS.PHASECHK.TRANS64.TRYWAIT P0, [R0+URZ], R3 ;  /* 0x00000003000075a7 */ /* 0x0022a400080011ff */
[----:B--2---:R-:W-:Y:S05]  /*8740*/  @!P0 NANOSLEEP.SYNCS 0x989680 ;  /* 0x009896800000895d */ /* 0x004fea0003900000 */
[----:B------:R-:W2:Y:S02]  /*8750*/  @!P0 SYNCS.PHASECHK.TRANS64 P0, [R0+URZ], R3 ;  /* 0x00000003000085a7 */ /* 0x000ea400080010ff */
[----:B--2---:R-:W-:Y:S05]  /*8760*/  @!P0 BRA `(.L_x_160) ;  /* 0xfffffffc00f08947 */ /* 0x004fea000383ffff */
[----:B------:R-:W-:Y:S05]  /*8770*/  BRA `(.L_x_72) ;  /* 0xffffffb400087947 */ /* 0x000fea000383ffff */
.L_x_76:
[----:B------:R-:W-:-:S07]  /*8780*/  MOV R0, UR5 ;  /* 0x0000000500007c02 */ /* 0x000fce0008000f00 */
.L_x_161:
[----:B--2---:R2:W3:Y:S02]  /*8790*/  SYNCS.PHASECHK.TRANS64.TRYWAIT P0, [R0+URZ], R3 ;  /* 0x00000003000075a7 */ /* 0x0044e400080011ff */
[----:B---3--:R-:W-:Y:S05]  /*87a0*/  @!P0 NANOSLEEP.SYNCS 0x989680 ;  /* 0x009896800000895d */ /* 0x008fea0003900000 */
[----:B------:R-:W3:Y:S02]  /*87b0*/  @!P0 SYNCS.PHASECHK.TRANS64 P0, [R0+URZ], R3 ;  /* 0x00000003000085a7 */ /* 0x000ee400080010ff */
[----:B---3--:R-:W-:Y:S05]  /*87c0*/  @!P0 BRA `(.L_x_161) ;  /* 0xfffffffc00f08947 */ /* 0x008fea000383ffff */
[----:B------:R-:W-:Y:S05]  /*87d0*/  BRA `(.L_x_162) ;  /* 0xffffffb400bc7947 */ /* 0x000fea000383ffff */
.L_x_77:
[----:B------:R-:W-:-:S07]  /*87e0*/  MOV R0, UR5 ;  /* 0x0000000500007c02 */ /* 0x000fce0008000f00 */
.L_x_163:
[----:B--2---:R2:W3:Y:S02]  /*87f0*/  SYNCS.PHASECHK.TRANS64.TRYWAIT P0, [R0+URZ], R3 ;  /* 0x00000003000075a7 */ /* 0x0044e400080011ff */
[----:B---3--:R-:W-:Y:S05]  /*8800*/  @!P0 NANOSLEEP.SYNCS 0x989680 ;  /* 0x009896800000895d */ /* 0x008fea0003900000 */
[----:B------:R-:W3:Y:S02]  /*8810*/  @!P0 SYNCS.PHASECHK.TRANS64 P0, [R0+URZ], R3 ;  /* 0x00000003000085a7 */ /* 0x000ee400080010ff */
[----:B---3--:R-:W-:Y:S05]  /*8820*/  @!P0 BRA `(.L_x_163) ;  /* 0xfffffffc00f08947 */ /* 0x008fea000383ffff */
[----:B------:R-:W-:Y:S05]  /*8830*/  BRA `(.L_x_164) ;  /* 0xffffffb400c87947 */ /* 0x000fea000383ffff */
.L_x_78:
[----:B------:R-:W-:-:S07]  /*8840*/  MOV R0, UR5 ;  /* 0x0000000500007c02 */ /* 0x000fce0008000f00 */
.L_x_165:
[----:B--2---:R2:W3:Y:S02]  /*8850*/  SYNCS.PHASECHK.TRANS64.TRYWAIT P0, [R0+URZ], R3 ;  /* 0x00000003000075a7 */ /* 0x0044e400080011ff */
[----:B---3--:R-:W-:Y:S05]  /*8860*/  @!P0 NANOSLEEP.SYNCS 0x989680 ;  /* 0x009896800000895d */ /* 0x008fea0003900000 */
[----:B------:R-:W3:Y:S02]  /*8870*/  @!P0 SYNCS.PHASECHK.TRANS64 P0, [R0+URZ], R3 ;  /* 0x00000003000085a7 */ /* 0x000ee400080010ff */
[----:B---3--:R-:W-:Y:S05]  /*8880*/  @!P0 BRA `(.L_x_165) ;  /* 0xfffffffc00f08947 */ /* 0x008fea000383ffff */
[----:B------:R-:W-:Y:S05]  /*8890*/  BRA `(.L_x_166) ;  /* 0xffffffb400d47947 */ /* 0x000fea000383ffff */
.L_x_79:
[----:B------:R-:W-:-:S07]  /*88a0*/  MOV R0, UR6 ;  /* 0x0000000600007c02 */ /* 0x000fce0008000f00 */
.L_x_167:
[----:B--2---:R2:W3:Y:S02]  /*88b0*/  SYNCS.PHASECHK.TRANS64.TRYWAIT P0, [R0+URZ], R3 ;  /* 0x00000003000075a7 */ /* 0x0044e400080011ff */
[----:B---3--:R-:W-:Y:S05]  /*88c0*/  @!P0 NANOSLEEP.SYNCS 0x989680 ;  /* 0x009896800000895d */ /* 0x008fea0003900000 */
[----:B------:R-:W3:Y:S02]  /*88d0*/  @!P0 SYNCS.PHASECHK.TRANS64 P0, [R0+URZ], R3 ;  /* 0x00000003000085a7 */ /* 0x000ee400080010ff */
[----:B---3--:R-:W-:Y:S05]  /*88e0*/  @!P0 BRA `(.L_x_167) ;  /* 0xfffffffc00f08947 */ /* 0x008fea000383ffff */
[----:B------:R-:W-:Y:S05]  /*88f0*/  BRA `(.L_x_168) ;  /* 0xffffffb400e07947 */ /* 0x000fea000383ffff */
.L_x_84:
[----:B--2---:R2:W3:Y:S02]  /*8900*/  SYNCS.PHASECHK.TRANS64.TRYWAIT P0, [R0+URZ+0x150], R3 ;  /* 0x00015003000075a7 */ /* 0x0044e400080011ff */
[----:B---3--:R-:W-:Y:S05]  /*8910*/  @!P0 NANOSLEEP.SYNCS 0x989680 ;  /* 0x009896800000895d */ /* 0x008fea0003900000 */
[----:B------:R-:W3:Y:S02]  /*8920*/  @!P0 SYNCS.PHASECHK.TRANS64 P0, [R0+URZ+0x150], R3 ;  /* 0x00015003000085a7 */ /* 0x000ee400080010ff */
[----:B---3--:R-:W-:Y:S05]  /*8930*/  @!P0 BRA `(.L_x_84) ;  /* 0xfffffffc00f08947 */ /* 0x008fea000383ffff */
[----:B------:R-:W-:Y:S05]  /*8940*/  BRA `(.L_x_169) ;  /* 0xffffffb800e07947 */ /* 0x000fea000383ffff */
.L_x_87:
[----:B------:R-:W-:Y:S07]  /*8950*/  MOV R0, UR7 ;  /* 0x0000000700007c02 */ /* 0x000fee0008000f00 */
.L_x_170:
[----:B--2---:R2:W3:Y:S02]  /*8960*/  SYNCS.PHASECHK.TRANS64.TRYWAIT P0, [R0+URZ+0x148], R3 ;  /* 0x00014803000075a7 */ /* 0x0044e400080011ff */
[----:B---3--:R-:W-:Y:S05]  /*8970*/  @!P0 NANOSLEEP.SYNCS 0x989680 ;  /* 0x009896800000895d */ /* 0x008fea0003900000 */
[----:B------:R-:W3:Y:S02]  /*8980*/  @!P0 SYNCS.PHASECHK.TRANS64 P0, [R0+URZ+0x148], R3 ;  /* 0x00014803000085a7 */ /* 0x000ee400080010ff */
[----:B---3--:R-:W-:Y:S05]  /*8990*/  @!P0 BRA `(.L_x_170) ;  /* 0xfffffffc00f08947 */ /* 0x008fea000383ffff */
[----:B------:R-:W-:Y:S05]  /*89a0*/  BRA `(.L_x_86) ;  /* 0xffffffbc00cc7947 */ /* 0x000fea000383ffff */
.L_x_90:
[----:B------:R-:W-:Y:S07]  /*89b0*/  MOV R0, UR7 ;  /* 0x0000000700007c02 */ /* 0x000fee0008000f00 */
.L_x_171:
[----:B-1----:R1:W2:Y:S02]  /*89c0*/  SYNCS.PHASECHK.TRANS64.TRYWAIT P2, [R0+URZ+0x138], R23 ;  /* 0x00013817000075a7 */ /* 0x0022a400080411ff */
[----:B--2---:R-:W-:Y:S05]  /*89d0*/  @!P2 NANOSLEEP.SYNCS 0x989680 ;  /* 0x009896800000a95d */ /* 0x004fea0003900000 */
[----:B------:R-:W2:Y:S02]  /*89e0*/  @!P2 SYNCS.PHASECHK.TRANS64 P2, [R0+URZ+0x138], R23 ;  /* 0x000138170000a5a7 */ /* 0x000ea400080410ff */
[----:B--2---:R-:W-:Y:S05]  /*89f0*/  @!P2 BRA `(.L_x_171) ;  /* 0xfffffffc00f0a947 */ /* 0x004fea000383ffff */
[----:B------:R-:W-:Y:S05]  /*8a00*/  BRA `(.L_x_172) ;  /* 0xffffffc000607947 */ /* 0x000fea000383ffff */
.L_x_93:
[----:B--2---:R2:W4:Y:S02]  /*8a10*/  SYNCS.PHASECHK.TRANS64.TRYWAIT P0, [R0+URZ+0x150], R3 ;  /* 0x00015003000075a7 */ /* 0x00452400080011ff */
[----:B----4-:R-:W-:Y:S05]  /*8a20*/  @!P0 NANOSLEEP.SYNCS 0x989680 ;  /* 0x009896800000895d */ /* 0x010fea0003900000 */
[----:B------:R-:W4:Y:S02]  /*8a30*/  @!P0 SYNCS.PHASECHK.TRANS64 P0, [R0+URZ+0x150], R3 ;  /* 0x00015003000085a7 */ /* 0x000f2400080010ff */
[----:B----4-:R-:W-:Y:S05]  /*8a40*/  @!P0 BRA `(.L_x_93) ;  /* 0xfffffffc00f08947 */ /* 0x010fea000383ffff */
[----:B------:R-:W-:Y:S05]  /*8a50*/  BRA `(.L_x_173) ;  /* 0xffffffc800247947 */ /* 0x000fea000383ffff */
.L_x_99:
[----:B------:R-:W-:Y:S07]  /*8a60*/  MOV R0, UR44 ;  /* 0x0000002c00007c02 */ /* 0x000fee0008000f00 */
.L_x_174:
[----:B-1----:R1:W3:Y:S02]  /*8a70*/  SYNCS.PHASECHK.TRANS64.TRYWAIT P0, [R0+URZ+0x130], R3 ;  /* 0x00013003000075a7 */ /* 0x0022e400080011ff */
[----:B---3--:R-:W-:Y:S05]  /*8a80*/  @!P0 NANOSLEEP.SYNCS 0x989680 ;  /* 0x009896800000895d */ /* 0x008fea0003900000 */
[----:B------:R-:W3:Y:S02]  /*8a90*/  @!P0 SYNCS.PHASECHK.TRANS64 P0, [R0+URZ+0x130], R3 ;  /* 0x00013003000085a7 */ /* 0x000ee400080010ff */
[----:B---3--:R-:W-:Y:S05]  /*8aa0*/  @!P0 BRA `(.L_x_174) ;  /* 0xfffffffc00f08947 */ /* 0x008fea000383ffff */
[----:B------:R-:W-:Y:S05]  /*8ab0*/  BRA `(.L_x_98) ;  /* 0xffffffd000447947 */ /* 0x000fea000383ffff */
.L_x_101:
[----:B-1----:R-:W-:Y:S07]  /*8ac0*/  MOV R3, UR50 ;  /* 0x0000003200037c02 */ /* 0x002fee0008000f00 */
.L_x_175:
[----:B-1----:R1:W2:Y:S02]  /*8ad0*/  SYNCS.PHASECHK.TRANS64.TRYWAIT P0, [R3+URZ+0x170], R8 ;  /* 0x00017008030075a7 */ /* 0x0022a400080011ff */
[----:B--2---:R-:W-:Y:S05]  /*8ae0*/  @!P0 NANOSLEEP.SYNCS 0x989680 ;  /* 0x009896800000895d */ /* 0x004fea0003900000 */
[----:B------:R-:W2:Y:S02]  /*8af0*/  @!P0 SYNCS.PHASECHK.TRANS64 P0, [R3+URZ+0x170], R8 ;  /* 0x00017008030085a7 */ /* 0x000ea400080010ff */
[----:B--2---:R-:W-:Y:S05]  /*8b00*/  @!P0 BRA `(.L_x_175) ;  /* 0xfffffffc00f08947 */ /* 0x004fea000383ffff */
[----:B------:R-:W-:Y:S05]  /*8b10*/  BRA `(.L_x_100) ;  /* 0xffffffd000c47947 */ /* 0x000fea000383ffff */
        .weak           $__internal_0_$__cuda_sm10x_tcgen05_guardrail_trap_col_being_dealloced_not_returned_by_alloc
        .type           $__internal_0_$__cuda_sm10x_tcgen05_guardrail_trap_col_being_dealloced_not_returned_by_alloc,@function
        .size           $__internal_0_$__cuda_sm10x_tcgen05_guardrail_trap_col_being_dealloced_not_returned_by_alloc,($__internal_1_$__cuda_sm10x_tcgen05_guardrail_trap_phase_invalid_during_alloc - $__internal_0_$__cuda_sm10x_tcgen05_guardrail_trap_col_being_dealloced_not_returned_by_alloc)
$__internal_0_$__cuda_sm10x_tcgen05_guardrail_trap_col_being_dealloced_not_returned_by_alloc:
[----:B------:R-:W-:Y:S05]  /*8b20*/  BPT.TRAP 0x1 ;  /* 0x000000040000795c */ /* 0x000fea0000300000 */
[----:B------:R-:W-:-:S04]  /*8b30*/  HFMA2 R3, -RZ, RZ, 0, 0 ;  /* 0x00000000ff037431 */ /* 0x000fc800000001ff */
[----:B------:R-:W-:Y:S05]  /*8b40*/  RET.REL.NODEC R2 `(_ZN7cutlass13device_kernelINS_4gemm6kernel13GemmUniversalIN4cute5tupleIJiiiiEEENS1_10collective13CollectiveMmaINS1_35MainloopSm100TmaUmmaWarpSpecializedILi19ELi2ELi4ENS5_IJNS4_1CILi1EEESB_SB_EEEEENS5_IJNSA_ILi64EEENSA_ILi112EEESE_EEEaNS5_IJlSB_lEEEaSH_NS4_8TiledMMAINS4_8MMA_AtomIJNS4_15SM100_MMA_S8_SSIaaiLi64ELi112ELNS4_4UMMA5MajorE0ELSM_0ELNSL_8SaturateE0EEEEEENS4_6LayoutISC_NS5_IJNSA_ILi0EEESR_SR_EEEEENS5_IJNS4_10UnderscoreESU_SU_EEEEENS4_13SM90_TMA_LOADENS4_14ComposedLayoutINS4_7SwizzleILi2ELi4ELi3EEENS4_18smem_ptr_flag_bitsILi8EEENSQ_INS5_IJNSA_ILi8EEESE_EEENS5_IJSE_SB_EEEEEEEvNS4_8identityESX_S17_vS18_EENS_8epilogue10collective18CollectiveEpilogueINS1A_23Sm100TmaWarpSpecializedILi1ELi1ELi56ELb0ELb0EEEJSG_NS5_IJNSQ_ISE_SB_EENSQ_ISF_SB_EEEEEaSH_aSH_NS1A_6fusion15FusionCallbacksIS1E_NS1I_17LinearCombinationIaiaiLNS_15FloatRoundStyleE2EEESG_S1H_JEEENS4_5SM1004TMEM4LOAD25SM100_TMEM_LOAD_16dp32b8xESX_NSY_INSZ_ILi0ELi4ELi3EEES12_NSQ_INS5_IJS13_NSA_ILi16EEEEEENS5_IJS1T_SB_EEEEEEENS4_39AutoVectorizingCopyWithAssumedAlignmentILi128EEENS4_14SM90_TMA_STOREES1X_S1Z_S1Z_EEEvvEEEEvNT_6ParamsE) ;  /* 0xffffff74022c7950 */ /* 0x000fea0003c3ffff */
        .weak           $__internal_1_$__cuda_sm10x_tcgen05_guardrail_trap_phase_invalid_during_alloc
        .type           $__internal_1_$__cuda_sm10x_tcgen05_guardrail_trap_phase_invalid_during_alloc,@function
        .size           $__internal_1_$__cuda_sm10x_tcgen05_guardrail_trap_phase_invalid_during_alloc,($__internal_2_$__cuda_sm10x_tcgen05_guardrail_trap_unallocated_columns_being_dealloced - $__internal_1_$__cuda_sm10x_tcgen05_guardrail_trap_phase_invalid_during_alloc)
$__internal_1_$__cuda_sm10x_tcgen05_guardrail_trap_phase_invalid_during_alloc:
[----:B------:R-:W-:Y:S05]  /*8b50*/  BPT.TRAP 0x1 ;  /* 0x000000040000795c */ /* 0x000fea0000300000 */
[----:B------:R-:W-:-:S04]  /*8b60*/  MOV R3, 0x0 ;  /* 0x0000000000037802 */ /* 0x000fc80000000f00 */
[----:B------:R-:W-:Y:S05]  /*8b70*/  RET.REL.NODEC R2 `(_ZN7cutlass13device_kernelINS_4gemm6kernel13GemmUniversalIN4cute5tupleIJiiiiEEENS1_10collective13CollectiveMmaINS1_35MainloopSm100TmaUmmaWarpSpecializedILi19ELi2ELi4ENS5_IJNS4_1CILi1EEESB_SB_EEEEENS5_IJNSA_ILi64EEENSA_ILi112EEESE_EEEaNS5_IJlSB_lEEEaSH_NS4_8TiledMMAINS4_8MMA_AtomIJNS4_15SM100_MMA_S8_SSIaaiLi64ELi112ELNS4_4UMMA5MajorE0ELSM_0ELNSL_8SaturateE0EEEEEENS4_6LayoutISC_NS5_IJNSA_ILi0EEESR_SR_EEEEENS5_IJNS4_10UnderscoreESU_SU_EEEEENS4_13SM90_TMA_LOADENS4_14ComposedLayoutINS4_7SwizzleILi2ELi4ELi3EEENS4_18smem_ptr_flag_bitsILi8EEENSQ_INS5_IJNSA_ILi8EEESE_EEENS5_IJSE_SB_EEEEEEEvNS4_8identityESX_S17_vS18_EENS_8epilogue10collective18CollectiveEpilogueINS1A_23Sm100TmaWarpSpecializedILi1ELi1ELi56ELb0ELb0EEEJSG_NS5_IJNSQ_ISE_SB_EENSQ_ISF_SB_EEEEEaSH_aSH_NS1A_6fusion15FusionCallbacksIS1E_NS1I_17LinearCombinationIaiaiLNS_15FloatRoundStyleE2EEESG_S1H_JEEENS4_5SM1004TMEM4LOAD25SM100_TMEM_LOAD_16dp32b8xESX_NSY_INSZ_ILi0ELi4ELi3EEES12_NSQ_INS5_IJS13_NSA_ILi16EEEEEENS5_IJS1T_SB_EEEEEEENS4_39AutoVectorizingCopyWithAssumedAlignmentILi128EEENS4_14SM90_TMA_STOREES1X_S1Z_S1Z_EEEvvEEEEvNT_6ParamsE) ;  /* 0xffffff7402207950 */ /* 0x000fea0003c3ffff */
        .weak           $__internal_2_$__cuda_sm10x_tcgen05_guardrail_trap_unallocated_columns_being_dealloced
        .type           $__internal_2_$__cuda_sm10x_tcgen05_guardrail_trap_unallocated_columns_being_dealloced,@function
        .size           $__internal_2_$__cuda_sm10x_tcgen05_guardrail_trap_unallocated_columns_being_dealloced,(.L_x_177 - $__internal_2_$__cuda_sm10x_tcgen05_guardrail_trap_unallocated_columns_being_dealloced)
$__internal_2_$__cuda_sm10x_tcgen05_guardrail_trap_unallocated_columns_being_dealloced:
[----:B------:R-:W-:Y:S05]  /*8b80*/  BPT.TRAP 0x1 ;  /* 0x000000040000795c */ /* 0x000fea0000300000 */
[----:B------:R-:W-:-:S04]  /*8b90*/  HFMA2 R3, -RZ, RZ, 0, 0 ;  /* 0x00000000ff037431 */ /* 0x000fc800000001ff */
[----:B------:R-:W-:Y:S05]  /*8ba0*/  RET.REL.NODEC R2 `(_ZN7cutlass13device_kernelINS_4gemm6kernel13GemmUniversalIN4cute5tupleIJiiiiEEENS1_10collective13CollectiveMmaINS1_35MainloopSm100TmaUmmaWarpSpecializedILi19ELi2ELi4ENS5_IJNS4_1CILi1EEESB_SB_EEEEENS5_IJNSA_ILi64EEENSA_ILi112EEESE_EEEaNS5_IJlSB_lEEEaSH_NS4_8TiledMMAINS4_8MMA_AtomIJNS4_15SM100_MMA_S8_SSIaaiLi64ELi112ELNS4_4UMMA5MajorE0ELSM_0ELNSL_8SaturateE0EEEEEENS4_6LayoutISC_NS5_IJNSA_ILi0EEESR_SR_EEEEENS5_IJNS4_10UnderscoreESU_SU_EEEEENS4_13SM90_TMA_LOADENS4_14ComposedLayoutINS4_7SwizzleILi2ELi4ELi3EEENS4_18smem_ptr_flag_bitsILi8EEENSQ_INS5_IJNSA_ILi8EEESE_EEENS5_IJSE_SB_EEEEEEEvNS4_8identityESX_S17_vS18_EENS_8epilogue10collective18CollectiveEpilogueINS1A_23Sm100TmaWarpSpecializedILi1ELi1ELi56ELb0ELb0EEEJSG_NS5_IJNSQ_ISE_SB_EENSQ_ISF_SB_EEEEEaSH_aSH_NS1A_6fusion15FusionCallbacksIS1E_NS1I_17LinearCombinationIaiaiLNS_15FloatRoundStyleE2EEESG_S1H_JEEENS4_5SM1004TMEM4LOAD25SM100_TMEM_LOAD_16dp32b8xESX_NSY_INSZ_ILi0ELi4ELi3EEES12_NSQ_INS5_IJS13_NSA_ILi16EEEEEENS5_IJS1T_SB_EEEEEEENS4_39AutoVectorizingCopyWithAssumedAlignmentILi128EEENS4_14SM90_TMA_STOREES1X_S1Z_S1Z_EEEvvEEEEvNT_6ParamsE) ;  /* 0xffffff7402147950 */ /* 0x000fea0003c3ffff */
.L_x_176:
[----:B------:R-:W-:-:S00]  /*8bb0*/  BRA `(.L_x_176) ;  /* 0xfffffffc00fc7947 */ /* 0x000fc0000383ffff */
[----:B------:R-:W-:-:S00]  /*8bc0*/  NOP ;  /* 0x0000000000007918 */ /* 0x000fc00000000000 */
        /* <DEDUP_REMOVED lines=11> */
.L_x_177:


//--------------------- .nv.global.init           --------------------------
	.section	.nv.global.init,"aw",@progbits
.nv.global.init:
	.type		$str$26,@object
	.size		$str$26,($str$25 - $str$26)
$str$26:
        /*0000*/ 	.byte	0x2f, 0x74, 0x6d, 0x70, 0x2f, 0x63, 0x75, 0x74, 0x6c, 0x61, 0x73, 0x73, 0x5f, 0x73, 0x77, 0x65
        /*0010*/ 	.byte	0x65, 0x70, 0x5f, 0x73, 0x72, 0x63, 0x2f, 0x69, 0x6e, 0x63, 0x6c, 0x75, 0x64, 0x65, 0x2f, 0x63
        /*0020*/ 	.byte	0x75, 0x74, 0x65, 0x2f, 0x61, 0x74, 0x6f, 0x6d, 0x2f, 0x63, 0x6f, 0x70, 0x79, 0x5f, 0x74, 0x72
        /*0030*/ 	.byte	0x61, 0x69, 0x74, 0x73, 0x5f, 0x73, 0x6d, 0x31, 0x30, 0x30, 0x2e, 0x68, 0x70, 0x70, 0x00
	.type		$str$25,@object
	.size		$str$25,(__unnamed_1 - $str$25)
$str$25:
        /*003f*/ 	.byte	0x28, 0x28, 0x75, 0x69, 0x6e, 0x74, 0x33, 0x32, 0x5f, 0x74, 0x28, 0x74, 0x68, 0x72, 0x65, 0x61
        /*004f*/ 	.byte	0x64, 0x49, 0x64, 0x78, 0x2e, 0x78, 0x29, 0x20, 0x2f, 0x20, 0x33, 0x32, 0x29, 0x20, 0x25, 0x20
        /*005f*/ 	.byte	0x34, 0x29, 0x20, 0x3d, 0x3d, 0x20, 0x28, 0x28, 0x28, 0x74, 0x6d, 0x65, 0x6d, 0x5f, 0x61, 0x64
        /*006f*/ 	.byte	0x64, 0x72, 0x20, 0x3e, 0x3e, 0x20, 0x31, 0x36, 0x29, 0x20, 0x2f, 0x20, 0x33, 0x32, 0x29, 0x20
        /*007f*/ 	.byte	0x25, 0x20, 0x34, 0x29, 0x00
	.type		__unnamed_1,@object
	.size		__unnamed_1,(.L_1 - __unnamed_1)
__unnamed_1:
        /*0084*/ 	.byte	0x63, 0x6f, 0x6e, 0x73, 0x74, 0x65, 0x78, 0x70, 0x72, 0x20, 0x76, 0x6f, 0x69, 0x64, 0x20, 0x63
        /* <DEDUP_REMOVED lines=36> */
        /*02d4*/ 	.byte	0x3a, 0x3a, 0x43, 0x3c, 0x30, 0x3e, 0x3e, 0x3e, 0x3e, 0x5d, 0x00
.L_1:


//--------------------- .nv.shared._ZN7cutlass13device_kernelINS_4gemm6kernel13GemmUniversalIN4cute5tupleIJiiiiEEENS1_10collective13CollectiveMmaINS1_35MainloopSm100TmaUmmaWarpSpecializedILi19ELi2ELi4ENS5_IJNS4_1CILi1EEESB_SB_EEEEENS5_IJNSA_ILi64EEENSA_ILi112EEESE_EEEaNS5_IJlSB_lEEEaSH_NS4_8TiledMMAINS4_8MMA_AtomIJNS4_15SM100_MMA_S8_SSIaaiLi64ELi112ELNS4_4UMMA5MajorE0ELSM_0ELNSL_8SaturateE0EEEEEENS4_6LayoutISC_NS5_IJNSA_ILi0EEESR_SR_EEEEENS5_IJNS4_10UnderscoreESU_SU_EEEEENS4_13SM90_TMA_LOADENS4_14ComposedLayoutINS4_7SwizzleILi2ELi4ELi3EEENS4_18smem_ptr_flag_bitsILi8EEENSQ_INS5_IJNSA_ILi8EEESE_EEENS5_IJSE_SB_EEEEEEEvNS4_8identityESX_S17_vS18_EENS_8epilogue10collective18CollectiveEpilogueINS1A_23Sm100TmaWarpSpecializedILi1ELi1ELi56ELb0ELb0EEEJSG_NS5_IJNSQ_ISE_SB_EENSQ_ISF_SB_EEEEEaSH_aSH_NS1A_6fusion15FusionCallbacksIS1E_NS1I_17LinearCombinationIaiaiLNS_15FloatRoundStyleE2EEESG_S1H_JEEENS4_5SM1004TMEM4LOAD25SM100_TMEM_LOAD_16dp32b8xESX_NSY_INSZ_ILi0ELi4ELi3EEES12_NSQ_INS5_IJS13_NSA_ILi16EEEEEENS5_IJS1T_SB_EEEEEEENS4_39AutoVectorizingCopyWithAssumedAlignmentILi128EEENS4_14SM90_TMA_STOREES1X_S1Z_S1Z_EEEvvEEEEvNT_6ParamsE --------------------------
	.section	.nv.shared._ZN7cutlass13device_kernelINS_4gemm6kernel13GemmUniversalIN4cute5tupleIJiiiiEEENS1_10collective13CollectiveMmaINS1_35MainloopSm100TmaUmmaWarpSpecializedILi19ELi2ELi4ENS5_IJNS4_1CILi1EEESB_SB_EEEEENS5_IJNSA_ILi64EEENSA_ILi112EEESE_EEEaNS5_IJlSB_lEEEaSH_NS4_8TiledMMAINS4_8MMA_AtomIJNS4_15SM100_MMA_S8_SSIaaiLi64ELi112ELNS4_4UMMA5MajorE0ELSM_0ELNSL_8SaturateE0EEEEEENS4_6LayoutISC_NS5_IJNSA_ILi0EEESR_SR_EEEEENS5_IJNS4_10UnderscoreESU_SU_EEEEENS4_13SM90_TMA_LOADENS4_14ComposedLayoutINS4_7SwizzleILi2ELi4ELi3EEENS4_18smem_ptr_flag_bitsILi8EEENSQ_INS5_IJNSA_ILi8EEESE_EEENS5_IJSE_SB_EEEEEEEvNS4_8identityESX_S17_vS18_EENS_8epilogue10collective18CollectiveEpilogueINS1A_23Sm100TmaWarpSpecializedILi1ELi1ELi56ELb0ELb0EEEJSG_NS5_IJNSQ_ISE_SB_EENSQ_ISF_SB_EEEEEaSH_aSH_NS1A_6fusion15FusionCallbacksIS1E_NS1I_17LinearCombinationIaiaiLNS_15FloatRoundStyleE2EEESG_S1H_JEEENS4_5SM1004TMEM4LOAD25SM100_TMEM_LOAD_16dp32b8xESX_NSY_INSZ_ILi0ELi4ELi3EEES12_NSQ_INS5_IJS13_NSA_ILi16EEEEEENS5_IJS1T_SB_EEEEEEENS4_39AutoVectorizingCopyWithAssumedAlignmentILi128EEENS4_14SM90_TMA_STOREES1X_S1Z_S1Z_EEEvvEEEEvNT_6ParamsE,"aw",@nobits
	.sectionflags	@""
	.align	16
	.zero		1024


//--------------------- .nv.shared.reserved.0     --------------------------
	.section	.nv.shared.reserved.0,"aw",@nobits
	.weak		__nv_reservedSMEM_offset_0_alias
	.size		__nv_reservedSMEM_offset_0_alias, 0, 64
	.other		__nv_reservedSMEM_offset_0_alias,@"STO_CUDA_RESERVED_SHARED STV_DEFAULT"
__nv_reservedSMEM_offset_0_alias:
	.zero		0
.nv.shared.reserved.0:
	.zero		64
	.weak		__nv_reservedSMEM_tcgen05_partition
	.type		__nv_reservedSMEM_tcgen05_partition,@object
	.size		__nv_reservedSMEM_tcgen05_partition,(.L_0 - __nv_reservedSMEM_tcgen05_partition)
__nv_reservedSMEM_tcgen05_partition:
	.zero		32
.L_0:


//--------------------- .nv.global                --------------------------
	.section	.nv.global,"aw",@nobits
.nv.global:
	.type		_ZN40_INTERNAL_6776311e_4_k_cu_1f5e7247_208144cute1_E,@object
	.size		_ZN40_INTERNAL_6776311e_4_k_cu_1f5e7247_208144cute1_E,(_ZN40_INTERNAL_6776311e_4_k_cu_1f5e7247_208144cuda3std3__45__cpo6cbeginE - _ZN40_INTERNAL_6776311e_4_k_cu_1f5e7247_208144cute1_E)
_ZN40_INTERNAL_6776311e_4_k_cu_1f5e7247_208144cute1_E:
	.zero		1
	.type		_ZN40_INTERNAL_6776311e_4_k_cu_1f5e7247_208144cuda3std3__45__cpo6cbeginE,@object
	.size		_ZN40_INTERNAL_6776311e_4_k_cu_1f5e7247_208144cuda3std3__45__cpo6cbeginE,(_ZN40_INTERNAL_6776311e_4_k_cu_1f5e7247_208144cuda3std3__48in_placeE - _ZN40_INTERNAL_6776311e_4_k_cu_1f5e7247_208144cuda3std3__45__cpo6cbeginE)
_ZN40_INTERNAL_6776311e_4_k_cu_1f5e7247_208144cuda3std3__45__cpo6cbeginE:
	.zero		1
	.type		_ZN40_INTERNAL_6776311e_4_k_cu_1f5e7247_208144cuda3std3__48in_placeE,@object
	.size		_ZN40_INTERNAL_6776311e_4_k_cu_1f5e7247_208144cuda3std3__48in_placeE,(_ZN40_INTERNAL_6776311e_4_k_cu_1f5e7247_208144cuda3std6ranges3__45__cpo9iter_moveE - _ZN40_INTERNAL_6776311e_4_k_cu_1f5e7247_208144cuda3std3__48in_placeE)
_ZN40_INTERNAL_6776311e_4_k_cu_1f5e7247_208144cuda3std3__48in_placeE:
	.zero		1
	.type		_ZN40_INTERNAL_6776311e_4_k_cu_1f5e7247_208144cuda3std6ranges3__45__cpo9iter_moveE,@object
	.size		_ZN40_INTERNAL_6776311e_4_k_cu_1f5e7247_208144cuda3std6ranges3__45__cpo9iter_moveE,(_ZN40_INTERNAL_6776311e_4_k_cu_1f5e7247_208144cuda3std3__45__cpo5beginE - _ZN40_INTERNAL_6776311e_4_k_cu_1f5e7247_208144cuda3std6ranges3__45__cpo9iter_moveE)
_ZN40_INTERNAL_6776311e_4_k_cu_1f5e7247_208144cuda3std6ranges3__45__cpo9iter_moveE:
	.zero		1
	.type		_ZN40_INTERNAL_6776311e_4_k_cu_1f5e7247_208144cuda3std3__45__cpo5beginE,@object
	.size		_ZN40_INTERNAL_6776311e_4_k_cu_1f5e7247_208144cuda3std3__45__cpo5beginE,(_ZN40_INTERNAL_6776311e_4_k_cu_1f5e7247_208144cuda3std3__442_GLOBAL__N__6776311e_4_k_cu_1f5e7247_208146ignoreE - _ZN40_INTERNAL_6776311e_4_k_cu_1f5e7247_208144cuda3std3__45__cpo5beginE)
_ZN40_INTERNAL_6776311e_4_k_cu_1f5e7247_208144cuda3std3__45__cpo5beginE:
	.zero		1
	.type		_ZN40_INTERNAL_6776311e_4_k_cu_1f5e7247_208144cuda3std3__442_GLOBAL__N__6776311e_4_k_cu_1f5e7247_208146ignoreE,@object
	.size		_ZN40_INTERNAL_6776311e_4_k_cu_1f5e7247_208144cuda3std3__442_GLOBAL__N__6776311e_4_k_cu_1f5e7247_208146ignoreE,(_ZN40_INTERNAL_6776311e_4_k_cu_1f5e7247_208144cute7productE - _ZN40_INTERNAL_6776311e_4_k_cu_1f5e7247_208144cuda3std3__442_GLOBAL__N__6776311e_4_k_cu_1f5e7247_208146ignoreE)
_ZN40_INTERNAL_6776311e_4_k_cu_1f5e7247_208144cuda3std3__442_GLOBAL__N__6776311e_4_k_cu_1f5e7247_208146ignoreE:
	.zero		1
	.type		_ZN40_INTERNAL_6776311e_4_k_cu_1f5e7247_208144cute7productE,@object
	.size		_ZN40_INTERNAL_6776311e_4_k_cu_1f5e7247_208144cute7productE,(_ZN40_INTERNAL_6776311e_4_k_cu_1f5e7247_208144cuda3std3__45__cpo3endE - _ZN40_INTERNAL_6776311e_4_k_cu_1f5e7247_208144cute7productE)
_ZN40_INTERNAL_6776311e_4_k_cu_1f5e7247_208144cute7productE:
	.zero		1
	.type		_ZN40_INTERNAL_6776311e_4_k_cu_1f5e7247_208144cuda3std3__45__cpo3endE,@object
	.size		_ZN40_INTERNAL_6776311e_4_k_cu_1f5e7247_208144cuda3std3__45__cpo3endE,(_ZN40_INTERNAL_6776311e_4_k_cu_1f5e7247_208144cuda3std3__419piecewise_constructE - _ZN40_INTERNAL_6776311e_4_k_cu_1f5e7247_208144cuda3std3__45__cpo3endE)
_ZN40_INTERNAL_6776311e_4_k_cu_1f5e7247_208144cuda3std3__45__cpo3endE:
	.zero		1
	.type		_ZN40_INTERNAL_6776311e_4_k_cu_1f5e7247_208144cuda3std3__419piecewise_constructE,@object
	.size		_ZN40_INTERNAL_6776311e_4_k_cu_1f5e7247_208144cuda3std3__419piecewise_constructE,(_ZN40_INTERNAL_6776311e_4_k_cu_1f5e7247_208144cuda3std3__45__cpo4cendE - _ZN40_INTERNAL_6776311e_4_k_cu_1f5e7247_208144cuda3std3__419piecewise_constructE)
_ZN40_INTERNAL_6776311e_4_k_cu_1f5e7247_208144cuda3std3__419piecewise_constructE:
	.zero		1
	.type		_ZN40_INTERNAL_6776311e_4_k_cu_1f5e7247_208144cuda3std3__45__cpo4cendE,@object
	.size		_ZN40_INTERNAL_6776311e_4_k_cu_1f5e7247_208144cuda3std3__45__cpo4cendE,(_ZN40_INTERNAL_6776311e_4_k_cu_1f5e7247_208144cuda3std6ranges3__45__cpo4swapE - _ZN40_INTERNAL_6776311e_4_k_cu_1f5e7247_208144cuda3std3__45__cpo4cendE)
_ZN40_INTERNAL_6776311e_4_k_cu_1f5e7247_208144cuda3std3__45__cpo4cendE:
	.zero		1
	.type		_ZN40_INTERNAL_6776311e_4_k_cu_1f5e7247_208144cuda3std6ranges3__45__cpo4swapE,@object
	.size		_ZN40_INTERNAL_6776311e_4_k_cu_1f5e7247_208144cuda3std6ranges3__45__cpo4swapE,(.L_9 - _ZN40_INTERNAL_6776311e_4_k_cu_1f5e7247_208144cuda3std6ranges3__45__cpo4swapE)
_ZN40_INTERNAL_6776311e_4_k_cu_1f5e7247_208144cuda3std6ranges3__45__cpo4swapE:
	.zero		1
.L_9:


//--------------------- .nv.constant0._ZN7cutlass13device_kernelINS_4gemm6kernel13GemmUniversalIN4cute5tupleIJiiiiEEENS1_10collective13CollectiveMmaINS1_35MainloopSm100TmaUmmaWarpSpecializedILi19ELi2ELi4ENS5_IJNS4_1CILi1EEESB_SB_EEEEENS5_IJNSA_ILi64EEENSA_ILi112EEESE_EEEaNS5_IJlSB_lEEEaSH_NS4_8TiledMMAINS4_8MMA_AtomIJNS4_15SM100_MMA_S8_SSIaaiLi64ELi112ELNS4_4UMMA5MajorE0ELSM_0ELNSL_8SaturateE0EEEEEENS4_6LayoutISC_NS5_IJNSA_ILi0EEESR_SR_EEEEENS5_IJNS4_10UnderscoreESU_SU_EEEEENS4_13SM90_TMA_LOADENS4_14ComposedLayoutINS4_7SwizzleILi2ELi4ELi3EEENS4_18smem_ptr_flag_bitsILi8EEENSQ_INS5_IJNSA_ILi8EEESE_EEENS5_IJSE_SB_EEEEEEEvNS4_8identityESX_S17_vS18_EENS_8epilogue10collective18CollectiveEpilogueINS1A_23Sm100TmaWarpSpecializedILi1ELi1ELi56ELb0ELb0EEEJSG_NS5_IJNSQ_ISE_SB_EENSQ_ISF_SB_EEEEEaSH_aSH_NS1A_6fusion15FusionCallbacksIS1E_NS1I_17LinearCombinationIaiaiLNS_15FloatRoundStyleE2EEESG_S1H_JEEENS4_5SM1004TMEM4LOAD25SM100_TMEM_LOAD_16dp32b8xESX_NSY_INSZ_ILi0ELi4ELi3EEES12_NSQ_INS5_IJS13_NSA_ILi16EEEEEENS5_IJS1T_SB_EEEEEEENS4_39AutoVectorizingCopyWithAssumedAlignmentILi128EEENS4_14SM90_TMA_STOREES1X_S1Z_S1Z_EEEvvEEEEvNT_6ParamsE --------------------------
	.section	.nv.constant0._ZN7cutlass13device_kernelINS_4gemm6kernel13GemmUniversalIN4cute5tupleIJiiiiEEENS1_10collective13CollectiveMmaINS1_35MainloopSm100TmaUmmaWarpSpecializedILi19ELi2ELi4ENS5_IJNS4_1CILi1EEESB_SB_EEEEENS5_IJNSA_ILi64EEENSA_ILi112EEESE_EEEaNS5_IJlSB_lEEEaSH_NS4_8TiledMMAINS4_8MMA_AtomIJNS4_15SM100_MMA_S8_SSIaaiLi64ELi112ELNS4_4UMMA5MajorE0ELSM_0ELNSL_8SaturateE0EEEEEENS4_6LayoutISC_NS5_IJNSA_ILi0EEESR_SR_EEEEENS5_IJNS4_10UnderscoreESU_SU_EEEEENS4_13SM90_TMA_LOADENS4_14ComposedLayoutINS4_7SwizzleILi2ELi4ELi3EEENS4_18smem_ptr_flag_bitsILi8EEENSQ_INS5_IJNSA_ILi8EEESE_EEENS5_IJSE_SB_EEEEEEEvNS4_8identityESX_S17_vS18_EENS_8epilogue10collective18CollectiveEpilogueINS1A_23Sm100TmaWarpSpecializedILi1ELi1ELi56ELb0ELb0EEEJSG_NS5_IJNSQ_ISE_SB_EENSQ_ISF_SB_EEEEEaSH_aSH_NS1A_6fusion15FusionCallbacksIS1E_NS1I_17LinearCombinationIaiaiLNS_15FloatRoundStyleE2EEESG_S1H_JEEENS4_5SM1004TMEM4LOAD25SM100_TMEM_LOAD_16dp32b8xESX_NSY_INSZ_ILi0ELi4ELi3EEES12_NSQ_INS5_IJS13_NSA_ILi16EEEEEENS5_IJS1T_SB_EEEEEEENS4_39AutoVectorizingCopyWithAssumedAlignmentILi128EEENS4_14SM90_TMA_STOREES1X_S1Z_S1Z_EEEvvEEEEvNT_6ParamsE,"a",@progbits
	.sectionflags	@""
	.align	4
.nv.constant0._ZN7cutlass13device_kernelINS_4gemm6kernel13GemmUniversalIN4cute5tupleIJiiiiEEENS1_10collective13CollectiveMmaINS1_35MainloopSm100TmaUmmaWarpSpecializedILi19ELi2ELi4ENS5_IJNS4_1CILi1EEESB_SB_EEEEENS5_IJNSA_ILi64EEENSA_ILi112EEESE_EEEaNS5_IJlSB_lEEEaSH_NS4_8TiledMMAINS4_8MMA_AtomIJNS4_15SM100_MMA_S8_SSIaaiLi64ELi112ELNS4_4UMMA5MajorE0ELSM_0ELNSL_8SaturateE0EEEEEENS4_6LayoutISC_NS5_IJNSA_ILi0EEESR_SR_EEEEENS5_IJNS4_10UnderscoreESU_SU_EEEEENS4_13SM90_TMA_LOADENS4_14ComposedLayoutINS4_7SwizzleILi2ELi4ELi3EEENS4_18smem_ptr_flag_bitsILi8EEENSQ_INS5_IJNSA_ILi8EEESE_EEENS5_IJSE_SB_EEEEEEEvNS4_8identityESX_S17_vS18_EENS_8epilogue10collective18CollectiveEpilogueINS1A_23Sm100TmaWarpSpecializedILi1ELi1ELi56ELb0ELb0EEEJSG_NS5_IJNSQ_ISE_SB_EENSQ_ISF_SB_EEEEEaSH_aSH_NS1A_6fusion15FusionCallbacksIS1E_NS1I_17LinearCombinationIaiaiLNS_15FloatRoundStyleE2EEESG_S1H_JEEENS4_5SM1004TMEM4LOAD25SM100_TMEM_LOAD_16dp32b8xESX_NSY_INSZ_ILi0ELi4ELi3EEES12_NSQ_INS5_IJS13_NSA_ILi16EEEEEENS5_IJS1T_SB_EEEEEEENS4_39AutoVectorizingCopyWithAssumedAlignmentILi128EEENS4_14SM90_TMA_STOREES1X_S1Z_S1Z_EEEvvEEEEvNT_6ParamsE:
	.zero		2944


//--------------------- SYMBOLS --------------------------

	.type		.nv.reservedSmem.offset0,@object
	.size		.nv.reservedSmem.offset0,0x4
	.type		.nv.reservedSmem.cap,@object
	.size		.nv.reservedSmem.cap,0x4
	.type		__assertfail,@function
